//
// Generated by NVIDIA NVVM Compiler
//
// Compiler Build ID: CL-36424714
// Cuda compilation tools, release 13.0, V13.0.88
// Based on NVVM 20.0.0
//

.version 9.0
.target sm_100
.address_size 64

	// .globl	_Z19get_coverage_kernelPiPd
.extern .func  (.param .b32 func_retval0) vprintf
(
	.param .b64 vprintf_param_0,
	.param .b64 vprintf_param_1
)
;
.func  (.param .b64 func_retval0) __internal_accurate_pow
(
	.param .b64 __internal_accurate_pow_param_0
)
;
.global .align 4 .b8 precalc_xorwow_matrix[102400];
.global .align 4 .b8 precalc_xorwow_offset_matrix[102400];
.global .align 4 .b8 mrg32k3aM1[2304];
.global .align 4 .b8 mrg32k3aM2[2304];
.global .align 4 .b8 mrg32k3aM1SubSeq[2016];
.global .align 4 .b8 mrg32k3aM2SubSeq[2016];
.global .align 4 .b8 mrg32k3aM1Seq[2304];
.global .align 4 .b8 mrg32k3aM2Seq[2304];
.const .align 8 .b8 __cr_lgamma_table[72];
// _ZZ19get_coverage_kernelPiPdE17not_covered_count has been demoted
.global .align 1 .b8 $str[100] = {101, 110, 118, 95, 112, 114, 101, 118, 58, 32, 37, 100, 44, 32, 97, 99, 116, 105, 111, 110, 58, 32, 37, 100, 44, 32, 99, 117, 114, 95, 115, 116, 97, 116, 101, 58, 32, 37, 100, 44, 32, 37, 100, 44, 32, 37, 100, 44, 32, 37, 100, 44, 32, 110, 101, 120, 116, 95, 115, 116, 97, 116, 101, 58, 32, 37, 100, 44, 32, 37, 100, 44, 32, 37, 100, 44, 32, 37, 100, 44, 32, 113, 95, 48, 58, 32, 37, 102, 44, 32, 113, 95, 49, 58, 32, 37, 102, 32, 10};
.global .align 1 .b8 $str$1[22] = {114, 101, 119, 97, 114, 100, 95, 100, 101, 98, 117, 103, 58, 32, 37, 100, 44, 32, 37, 102, 10};

.visible .entry _Z19get_coverage_kernelPiPd(
	.param .u64 .ptr .align 1 _Z19get_coverage_kernelPiPd_param_0,
	.param .u64 .ptr .align 1 _Z19get_coverage_kernelPiPd_param_1
)
{
	.reg .pred 	%p<8>;
	.reg .b32 	%r<15>;
	.reg .b64 	%rd<9>;
	.reg .b64 	%fd<10>;
	// demoted variable
	.shared .align 4 .u32 _ZZ19get_coverage_kernelPiPdE17not_covered_count;
	ld.param.u64 	%rd2, [_Z19get_coverage_kernelPiPd_param_0];
	ld.param.u64 	%rd3, [_Z19get_coverage_kernelPiPd_param_1];
	mov.u32 	%r1, %tid.x;
	setp.ne.s32 	%p1, %r1, 0;
	@%p1 bra 	$L__BB0_2;
	mov.b32 	%r4, 0;
	st.shared.u32 	[_ZZ19get_coverage_kernelPiPdE17not_covered_count], %r4;
$L__BB0_2:
	mov.u32 	%r2, %ctaid.x;
	mov.u32 	%r5, %ntid.x;
	mad.lo.s32 	%r3, %r2, %r5, %r1;
	mov.f64 	%fd1, 0d4020000000000000;
	{
	.reg .b32 %temp; 
	mov.b64 	{%temp, %r6}, %fd1;
	}
	mov.f64 	%fd2, 0d4010000000000000;
	{
	.reg .b32 %temp; 
	mov.b64 	{%temp, %r7}, %fd2;
	}
	and.b32  	%r9, %r7, 2146435072;
	setp.eq.s32 	%p2, %r9, 1072693248;
	{ // callseq 0, 0
	.param .b64 param0;
	st.param.f64 	[param0], 0d4010000000000000;
	.param .b64 retval0;
	call.uni (retval0), 
	__internal_accurate_pow, 
	(
	param0
	);
	ld.param.f64 	%fd3, [retval0];
	} // callseq 0
	setp.lt.s32 	%p3, %r6, 0;
	neg.f64 	%fd5, %fd3;
	selp.f64 	%fd6, %fd5, %fd3, %p2;
	selp.f64 	%fd7, %fd6, %fd3, %p3;
	cvt.rzi.s32.f64 	%r10, %fd7;
	shl.b32 	%r11, %r10, 6;
	setp.ge.s32 	%p4, %r3, %r11;
	@%p4 bra 	$L__BB0_8;
	shl.b32 	%r12, %r3, 1;
	cvta.to.global.u64 	%rd4, %rd3;
	mul.wide.s32 	%rd5, %r12, 8;
	add.s64 	%rd1, %rd4, %rd5;
	ld.global.f64 	%fd8, [%rd1];
	setp.neu.f64 	%p5, %fd8, 0d0000000000000000;
	@%p5 bra 	$L__BB0_6;
	ld.global.f64 	%fd9, [%rd1+8];
	setp.neu.f64 	%p6, %fd9, 0d0000000000000000;
	@%p6 bra 	$L__BB0_6;
	atom.shared.add.u32 	%r13, [_ZZ19get_coverage_kernelPiPdE17not_covered_count], 1;
$L__BB0_6:
	setp.ne.s32 	%p7, %r1, 0;
	bar.sync 	0;
	@%p7 bra 	$L__BB0_8;
	ld.shared.u32 	%r14, [_ZZ19get_coverage_kernelPiPdE17not_covered_count];
	cvta.to.global.u64 	%rd6, %rd2;
	mul.wide.u32 	%rd7, %r2, 4;
	add.s64 	%rd8, %rd6, %rd7;
	st.global.u32 	[%rd8], %r14;
$L__BB0_8:
	ret;

}
	// .globl	_Z16reset_env_kernelPiPb
.visible .entry _Z16reset_env_kernelPiPb(
	.param .u64 .ptr .align 1 _Z16reset_env_kernelPiPb_param_0,
	.param .u64 .ptr .align 1 _Z16reset_env_kernelPiPb_param_1
)
{
	.reg .pred 	%p<3>;
	.reg .b16 	%rs<2>;
	.reg .b32 	%r<6>;
	.reg .b64 	%rd<7>;

	ld.param.u64 	%rd1, [_Z16reset_env_kernelPiPb_param_0];
	ld.param.u64 	%rd2, [_Z16reset_env_kernelPiPb_param_1];
	mov.u32 	%r2, %tid.x;
	mov.u32 	%r3, %ctaid.x;
	mov.u32 	%r4, %ntid.x;
	mad.lo.s32 	%r1, %r3, %r4, %r2;
	setp.gt.s32 	%p1, %r1, 959;
	@%p1 bra 	$L__BB1_3;
	cvta.to.global.u64 	%rd3, %rd2;
	ld.global.u8 	%rs1, [%rd3];
	setp.eq.s16 	%p2, %rs1, 0;
	@%p2 bra 	$L__BB1_3;
	cvta.to.global.u64 	%rd4, %rd1;
	mul.wide.s32 	%rd5, %r1, 4;
	add.s64 	%rd6, %rd4, %rd5;
	mov.b32 	%r5, 0;
	st.global.u32 	[%rd6], %r5;
$L__BB1_3:
	ret;

}
	// .globl	_Z21update_env_pre_kernelPiPdP17curandStateXORWOW
.visible .entry _Z21update_env_pre_kernelPiPdP17curandStateXORWOW(
	.param .u64 .ptr .align 1 _Z21update_env_pre_kernelPiPdP17curandStateXORWOW_param_0,
	.param .u64 .ptr .align 1 _Z21update_env_pre_kernelPiPdP17curandStateXORWOW_param_1,
	.param .u64 .ptr .align 1 _Z21update_env_pre_kernelPiPdP17curandStateXORWOW_param_2
)
{
	.reg .pred 	%p<27>;
	.reg .b32 	%r<105>;
	.reg .b32 	%f<5>;
	.reg .b64 	%rd<15>;
	.reg .b64 	%fd<39>;

	ld.param.u64 	%rd6, [_Z21update_env_pre_kernelPiPdP17curandStateXORWOW_param_0];
	ld.param.u64 	%rd4, [_Z21update_env_pre_kernelPiPdP17curandStateXORWOW_param_1];
	ld.param.u64 	%rd5, [_Z21update_env_pre_kernelPiPdP17curandStateXORWOW_param_2];
	cvta.to.global.u64 	%rd1, %rd6;
	mov.u32 	%r35, %tid.x;
	mov.u32 	%r36, %ctaid.x;
	mov.u32 	%r37, %ntid.x;
	mad.lo.s32 	%r1, %r36, %r37, %r35;
	setp.gt.s32 	%p1, %r1, 63;
	@%p1 bra 	$L__BB2_24;
	cvta.to.global.u64 	%rd7, %rd5;
	mul.lo.s32 	%r2, %r1, 15;
	mul.wide.s32 	%rd8, %r2, 4;
	add.s64 	%rd2, %rd1, %rd8;
	mov.f64 	%fd4, 0d4020000000000000;
	{
	.reg .b32 %temp; 
	mov.b64 	{%temp, %r3}, %fd4;
	}
	setp.lt.s32 	%p2, %r3, 0;
	ld.global.u32 	%r38, [%rd2];
	ld.global.u32 	%r39, [%rd2+4];
	mov.f64 	%fd5, 0d3FF0000000000000;
	{
	.reg .b32 %temp; 
	mov.b64 	{%temp, %r40}, %fd5;
	}
	and.b32  	%r42, %r40, 2146435072;
	setp.eq.s32 	%p3, %r42, 1072693248;
	{ // callseq 1, 0
	.param .b64 param0;
	st.param.f64 	[param0], 0d3FF0000000000000;
	.param .b64 retval0;
	call.uni (retval0), 
	__internal_accurate_pow, 
	(
	param0
	);
	ld.param.f64 	%fd6, [retval0];
	} // callseq 1
	neg.f64 	%fd8, %fd6;
	selp.f64 	%fd9, %fd8, %fd6, %p3;
	selp.f64 	%fd10, %fd9, %fd6, %p2;
	cvt.rzi.s32.f64 	%r4, %fd10;
	mad.lo.s32 	%r43, %r4, %r39, %r38;
	ld.global.u32 	%r44, [%rd2+8];
	mov.f64 	%fd11, 0d4000000000000000;
	{
	.reg .b32 %temp; 
	mov.b64 	{%temp, %r45}, %fd11;
	}
	and.b32  	%r47, %r45, 2146435072;
	setp.eq.s32 	%p4, %r47, 1062207488;
	{ // callseq 2, 0
	.param .b64 param0;
	st.param.f64 	[param0], 0d4000000000000000;
	.param .b64 retval0;
	call.uni (retval0), 
	__internal_accurate_pow, 
	(
	param0
	);
	ld.param.f64 	%fd12, [retval0];
	} // callseq 2
	neg.f64 	%fd14, %fd12;
	selp.f64 	%fd15, %fd14, %fd12, %p4;
	selp.f64 	%fd16, %fd15, %fd12, %p2;
	cvt.rzi.s32.f64 	%r5, %fd16;
	mad.lo.s32 	%r48, %r5, %r44, %r43;
	ld.global.u32 	%r49, [%rd2+12];
	mov.f64 	%fd17, 0d4008000000000000;
	{
	.reg .b32 %temp; 
	mov.b64 	{%temp, %r50}, %fd17;
	}
	and.b32  	%r52, %r50, 2146435072;
	setp.eq.s32 	%p5, %r52, 1073741824;
	{ // callseq 3, 0
	.param .b64 param0;
	st.param.f64 	[param0], 0d4008000000000000;
	.param .b64 retval0;
	call.uni (retval0), 
	__internal_accurate_pow, 
	(
	param0
	);
	ld.param.f64 	%fd18, [retval0];
	} // callseq 3
	neg.f64 	%fd20, %fd18;
	selp.f64 	%fd21, %fd20, %fd18, %p5;
	selp.f64 	%fd22, %fd21, %fd18, %p2;
	cvt.rzi.s32.f64 	%r6, %fd22;
	mad.lo.s32 	%r53, %r6, %r49, %r48;
	st.global.u32 	[%rd2+16], %r53;
	mul.wide.s32 	%rd9, %r1, 48;
	add.s64 	%rd3, %rd7, %rd9;
	ld.global.v2.u32 	{%r7, %r54}, [%rd3];
	shr.u32 	%r55, %r54, 2;
	xor.b32  	%r56, %r55, %r54;
	ld.global.v2.u32 	{%r8, %r9}, [%rd3+8];
	ld.global.v2.u32 	{%r11, %r12}, [%rd3+16];
	st.global.v2.u32 	[%rd3+8], {%r9, %r11};
	shl.b32 	%r57, %r12, 4;
	shl.b32 	%r58, %r56, 1;
	xor.b32  	%r59, %r58, %r57;
	xor.b32  	%r60, %r59, %r56;
	xor.b32  	%r13, %r60, %r12;
	st.global.v2.u32 	[%rd3+16], {%r12, %r13};
	add.s32 	%r61, %r7, 362437;
	st.global.v2.u32 	[%rd3], {%r61, %r8};
	add.s32 	%r62, %r13, %r61;
	cvt.rn.f32.u32 	%f1, %r62;
	fma.rn.f32 	%f2, %f1, 0f2F800000, 0f2F000000;
	cvt.f64.f32 	%fd23, %f2;
	setp.geu.f64 	%p6, %fd23, 0d3FD999999999999A;
	@%p6 bra 	$L__BB2_3;
	shr.u32 	%r72, %r8, 2;
	xor.b32  	%r73, %r72, %r8;
	st.global.v2.u32 	[%rd3+8], {%r11, %r12};
	shl.b32 	%r74, %r13, 4;
	shl.b32 	%r75, %r73, 1;
	xor.b32  	%r76, %r75, %r74;
	xor.b32  	%r77, %r76, %r73;
	xor.b32  	%r78, %r77, %r13;
	st.global.v2.u32 	[%rd3+16], {%r13, %r78};
	add.s32 	%r79, %r7, 724874;
	st.global.v2.u32 	[%rd3], {%r79, %r9};
	add.s32 	%r80, %r78, %r79;
	cvt.rn.f32.u32 	%f3, %r80;
	fma.rn.f32 	%f4, %f3, 0f2F800000, 0f2F000000;
	cvt.f64.f32 	%fd33, %f4;
	add.f64 	%fd34, %fd33, %fd33;
	cvt.rzi.s32.f64 	%r97, %fd34;
	bra.uni 	$L__BB2_4;
$L__BB2_3:
	setp.lt.s32 	%p7, %r3, 0;
	ld.global.u32 	%r63, [%rd2+16];
	mov.f64 	%fd24, 0d4010000000000000;
	{
	.reg .b32 %temp; 
	mov.b64 	{%temp, %r64}, %fd24;
	}
	and.b32  	%r66, %r64, 2146435072;
	setp.eq.s32 	%p8, %r66, 1072693248;
	{ // callseq 4, 0
	.param .b64 param0;
	st.param.f64 	[param0], 0d4010000000000000;
	.param .b64 retval0;
	call.uni (retval0), 
	__internal_accurate_pow, 
	(
	param0
	);
	ld.param.f64 	%fd25, [retval0];
	} // callseq 4
	neg.f64 	%fd27, %fd25;
	selp.f64 	%fd28, %fd27, %fd25, %p8;
	selp.f64 	%fd29, %fd28, %fd25, %p7;
	cvt.rzi.s32.f64 	%r67, %fd29;
	mul.lo.s32 	%r68, %r1, %r67;
	shl.b32 	%r69, %r68, 1;
	shl.b32 	%r70, %r63, 1;
	add.s32 	%r71, %r70, %r69;
	cvta.to.global.u64 	%rd10, %rd4;
	mul.wide.s32 	%rd11, %r71, 8;
	add.s64 	%rd12, %rd10, %rd11;
	ld.global.f64 	%fd30, [%rd12];
	max.f64 	%fd31, %fd30, 0dC08F380000000000;
	ld.global.f64 	%fd32, [%rd12+8];
	setp.gt.f64 	%p9, %fd32, %fd31;
	selp.u32 	%r97, 1, 0, %p9;
$L__BB2_4:
	st.global.u32 	[%rd2+40], %r97;
	setp.ne.s32 	%p10, %r97, 0;
	@%p10 bra 	$L__BB2_6;
	ld.global.u32 	%r81, [%rd2];
	setp.gt.s32 	%p12, %r81, 0;
	selp.f64 	%fd38, 0d3FF0000000000000, 0d0000000000000000, %p12;
	selp.s32 	%r82, -1, 0, %p12;
	add.s32 	%r98, %r81, %r82;
	bra.uni 	$L__BB2_7;
$L__BB2_6:
	ld.global.u32 	%r98, [%rd2];
	setp.gt.s32 	%p11, %r98, 0;
	selp.f64 	%fd38, 0d3FF0000000000000, 0d0000000000000000, %p11;
$L__BB2_7:
	setp.eq.s32 	%p13, %r97, 0;
	st.global.u32 	[%rd2+20], %r98;
	@%p13 bra 	$L__BB2_9;
	ld.global.u32 	%r99, [%rd2+4];
	st.global.u32 	[%rd2+24], %r99;
	mov.u32 	%r100, %r99;
	bra.uni 	$L__BB2_10;
$L__BB2_9:
	ld.global.u32 	%r99, [%rd2+4];
	setp.gt.s32 	%p14, %r99, 0;
	selp.s32 	%r83, -1, 0, %p14;
	add.s32 	%r100, %r99, %r83;
	st.global.u32 	[%rd2+24], %r100;
$L__BB2_10:
	setp.eq.s32 	%p15, %r97, 1;
	@%p15 bra 	$L__BB2_12;
	ld.global.u32 	%r101, [%rd2+8];
	st.global.u32 	[%rd2+28], %r101;
	mov.u32 	%r102, %r101;
	bra.uni 	$L__BB2_13;
$L__BB2_12:
	ld.global.u32 	%r101, [%rd2+8];
	setp.gt.s32 	%p16, %r101, 0;
	selp.s32 	%r84, -1, 0, %p16;
	add.s32 	%r102, %r101, %r84;
	st.global.u32 	[%rd2+28], %r102;
$L__BB2_13:
	setp.eq.s32 	%p17, %r97, 1;
	@%p17 bra 	$L__BB2_15;
	ld.global.u32 	%r103, [%rd2+12];
	st.global.u32 	[%rd2+32], %r103;
	mov.u32 	%r104, %r103;
	bra.uni 	$L__BB2_16;
$L__BB2_15:
	ld.global.u32 	%r103, [%rd2+12];
	setp.gt.s32 	%p18, %r103, 0;
	selp.s32 	%r85, -1, 0, %p18;
	add.s32 	%r104, %r103, %r85;
	st.global.u32 	[%rd2+32], %r104;
$L__BB2_16:
	setp.ne.s32 	%p19, %r97, 0;
	mad.lo.s32 	%r86, %r4, %r100, %r98;
	mad.lo.s32 	%r87, %r5, %r102, %r86;
	mad.lo.s32 	%r88, %r6, %r104, %r87;
	mov.b32 	%r89, 0;
	st.global.u32 	[%rd2+44], %r89;
	st.global.u32 	[%rd2+48], %r89;
	st.global.u32 	[%rd2+52], %r89;
	st.global.u32 	[%rd2+56], %r89;
	st.global.u32 	[%rd2+36], %r88;
	@%p19 bra 	$L__BB2_20;
	setp.lt.s32 	%p24, %r1, 8;
	@%p24 bra 	$L__BB2_19;
	setp.gt.s32 	%p25, %r99, 0;
	selp.f64 	%fd37, 0d3FF0000000000000, 0d0000000000000000, %p25;
	cvt.rzi.s32.f64 	%r94, %fd37;
	add.s32 	%r95, %r2, -108;
	mul.wide.u32 	%rd13, %r95, 4;
	add.s64 	%rd14, %rd1, %rd13;
	st.global.u32 	[%rd14], %r94;
	setp.gt.u32 	%p26, %r1, 55;
	@%p26 bra 	$L__BB2_24;
$L__BB2_19:
	cvt.rzi.s32.f64 	%r96, %fd38;
	st.global.u32 	[%rd2+524], %r96;
	bra.uni 	$L__BB2_24;
$L__BB2_20:
	and.b32  	%r90, %r1, 7;
	setp.eq.s32 	%p20, %r90, 0;
	@%p20 bra 	$L__BB2_22;
	setp.gt.s32 	%p21, %r103, 0;
	selp.f64 	%fd35, 0d3FF0000000000000, 0d0000000000000000, %p21;
	cvt.rzi.s32.f64 	%r91, %fd35;
	st.global.u32 	[%rd2+-4], %r91;
$L__BB2_22:
	and.b32  	%r92, %r1, -2147483641;
	setp.eq.s32 	%p22, %r92, 7;
	@%p22 bra 	$L__BB2_24;
	setp.gt.s32 	%p23, %r101, 0;
	selp.f64 	%fd36, 0d3FF0000000000000, 0d0000000000000000, %p23;
	cvt.rzi.s32.f64 	%r93, %fd36;
	st.global.u32 	[%rd2+112], %r93;
$L__BB2_24:
	ret;

}
	// .globl	_Z25update_env_pre_run_kernelPiPdP17curandStateXORWOWb
.visible .entry _Z25update_env_pre_run_kernelPiPdP17curandStateXORWOWb(
	.param .u64 .ptr .align 1 _Z25update_env_pre_run_kernelPiPdP17curandStateXORWOWb_param_0,
	.param .u64 .ptr .align 1 _Z25update_env_pre_run_kernelPiPdP17curandStateXORWOWb_param_1,
	.param .u64 .ptr .align 1 _Z25update_env_pre_run_kernelPiPdP17curandStateXORWOWb_param_2,
	.param .u8 _Z25update_env_pre_run_kernelPiPdP17curandStateXORWOWb_param_3
)
{
	.local .align 8 .b8 	__local_depot3[56];
	.reg .b64 	%SP;
	.reg .b64 	%SPL;
	.reg .pred 	%p<26>;
	.reg .b16 	%rs<2>;
	.reg .b32 	%r<67>;
	.reg .b64 	%rd<15>;
	.reg .b64 	%fd<35>;

	mov.u64 	%SPL, __local_depot3;
	cvta.local.u64 	%SP, %SPL;
	ld.param.u64 	%rd5, [_Z25update_env_pre_run_kernelPiPdP17curandStateXORWOWb_param_0];
	ld.param.u64 	%rd4, [_Z25update_env_pre_run_kernelPiPdP17curandStateXORWOWb_param_1];
	ld.param.s8 	%rs1, [_Z25update_env_pre_run_kernelPiPdP17curandStateXORWOWb_param_3];
	cvta.to.global.u64 	%rd1, %rd5;
	mov.u32 	%r19, %tid.x;
	mov.u32 	%r20, %ctaid.x;
	mov.u32 	%r21, %ntid.x;
	mad.lo.s32 	%r1, %r20, %r21, %r19;
	setp.gt.s32 	%p1, %r1, 63;
	@%p1 bra 	$L__BB3_20;
	cvta.to.global.u64 	%rd6, %rd4;
	mul.lo.s32 	%r2, %r1, 15;
	mul.wide.s32 	%rd7, %r2, 4;
	add.s64 	%rd2, %rd1, %rd7;
	mov.f64 	%fd3, 0d4020000000000000;
	{
	.reg .b32 %temp; 
	mov.b64 	{%temp, %r22}, %fd3;
	}
	setp.lt.s32 	%p2, %r22, 0;
	ld.global.u32 	%r23, [%rd2];
	ld.global.u32 	%r4, [%rd2+4];
	mov.f64 	%fd4, 0d3FF0000000000000;
	{
	.reg .b32 %temp; 
	mov.b64 	{%temp, %r24}, %fd4;
	}
	and.b32  	%r26, %r24, 2146435072;
	setp.eq.s32 	%p3, %r26, 1072693248;
	{ // callseq 5, 0
	.param .b64 param0;
	st.param.f64 	[param0], 0d3FF0000000000000;
	.param .b64 retval0;
	call.uni (retval0), 
	__internal_accurate_pow, 
	(
	param0
	);
	ld.param.f64 	%fd5, [retval0];
	} // callseq 5
	neg.f64 	%fd7, %fd5;
	selp.f64 	%fd8, %fd7, %fd5, %p3;
	selp.f64 	%fd9, %fd8, %fd5, %p2;
	cvt.rzi.s32.f64 	%r5, %fd9;
	mad.lo.s32 	%r27, %r5, %r4, %r23;
	ld.global.u32 	%r6, [%rd2+8];
	mov.f64 	%fd10, 0d4000000000000000;
	{
	.reg .b32 %temp; 
	mov.b64 	{%temp, %r28}, %fd10;
	}
	and.b32  	%r30, %r28, 2146435072;
	setp.eq.s32 	%p4, %r30, 1062207488;
	{ // callseq 6, 0
	.param .b64 param0;
	st.param.f64 	[param0], 0d4000000000000000;
	.param .b64 retval0;
	call.uni (retval0), 
	__internal_accurate_pow, 
	(
	param0
	);
	ld.param.f64 	%fd11, [retval0];
	} // callseq 6
	neg.f64 	%fd13, %fd11;
	selp.f64 	%fd14, %fd13, %fd11, %p4;
	selp.f64 	%fd15, %fd14, %fd11, %p2;
	cvt.rzi.s32.f64 	%r7, %fd15;
	mad.lo.s32 	%r31, %r7, %r6, %r27;
	ld.global.u32 	%r8, [%rd2+12];
	mov.f64 	%fd16, 0d4008000000000000;
	{
	.reg .b32 %temp; 
	mov.b64 	{%temp, %r32}, %fd16;
	}
	and.b32  	%r34, %r32, 2146435072;
	setp.eq.s32 	%p5, %r34, 1073741824;
	{ // callseq 7, 0
	.param .b64 param0;
	st.param.f64 	[param0], 0d4008000000000000;
	.param .b64 retval0;
	call.uni (retval0), 
	__internal_accurate_pow, 
	(
	param0
	);
	ld.param.f64 	%fd17, [retval0];
	} // callseq 7
	neg.f64 	%fd19, %fd17;
	selp.f64 	%fd20, %fd19, %fd17, %p5;
	selp.f64 	%fd21, %fd20, %fd17, %p2;
	cvt.rzi.s32.f64 	%r9, %fd21;
	mad.lo.s32 	%r35, %r9, %r8, %r31;
	st.global.u32 	[%rd2+16], %r35;
	mov.f64 	%fd22, 0d4010000000000000;
	{
	.reg .b32 %temp; 
	mov.b64 	{%temp, %r36}, %fd22;
	}
	and.b32  	%r38, %r36, 2146435072;
	setp.eq.s32 	%p6, %r38, 1072693248;
	{ // callseq 8, 0
	.param .b64 param0;
	st.param.f64 	[param0], 0d4010000000000000;
	.param .b64 retval0;
	call.uni (retval0), 
	__internal_accurate_pow, 
	(
	param0
	);
	ld.param.f64 	%fd23, [retval0];
	} // callseq 8
	neg.f64 	%fd25, %fd23;
	selp.f64 	%fd26, %fd25, %fd23, %p6;
	selp.f64 	%fd27, %fd26, %fd23, %p2;
	cvt.rzi.s32.f64 	%r39, %fd27;
	mul.lo.s32 	%r40, %r1, %r39;
	shl.b32 	%r41, %r40, 1;
	shl.b32 	%r42, %r35, 1;
	add.s32 	%r43, %r42, %r41;
	mul.wide.s32 	%rd8, %r43, 8;
	add.s64 	%rd3, %rd6, %rd8;
	ld.global.f64 	%fd28, [%rd3];
	max.f64 	%fd1, %fd28, 0dC08F380000000000;
	ld.global.f64 	%fd2, [%rd3+8];
	setp.leu.f64 	%p7, %fd2, %fd1;
	setp.gt.f64 	%p8, %fd2, %fd1;
	selp.u32 	%r10, 1, 0, %p8;
	st.global.u32 	[%rd2+40], %r10;
	setp.gt.s32 	%p9, %r23, 0;
	and.pred  	%p10, %p7, %p9;
	selp.s32 	%r44, -1, 0, %p10;
	add.s32 	%r11, %r23, %r44;
	st.global.u32 	[%rd2+20], %r11;
	@%p7 bra 	$L__BB3_3;
	st.global.u32 	[%rd2+24], %r4;
	mov.u32 	%r64, %r4;
	bra.uni 	$L__BB3_4;
$L__BB3_3:
	setp.gt.s32 	%p11, %r4, 0;
	selp.s32 	%r45, -1, 0, %p11;
	add.s32 	%r64, %r4, %r45;
	st.global.u32 	[%rd2+24], %r64;
$L__BB3_4:
	setp.gt.f64 	%p12, %fd2, %fd1;
	@%p12 bra 	$L__BB3_6;
	st.global.u32 	[%rd2+28], %r6;
	mov.u32 	%r65, %r6;
	bra.uni 	$L__BB3_7;
$L__BB3_6:
	setp.gt.s32 	%p13, %r6, 0;
	selp.s32 	%r46, -1, 0, %p13;
	add.s32 	%r65, %r6, %r46;
	st.global.u32 	[%rd2+28], %r65;
$L__BB3_7:
	setp.gt.f64 	%p14, %fd2, %fd1;
	@%p14 bra 	$L__BB3_9;
	st.global.u32 	[%rd2+32], %r8;
	mov.u32 	%r66, %r8;
	bra.uni 	$L__BB3_10;
$L__BB3_9:
	setp.gt.s32 	%p15, %r8, 0;
	selp.s32 	%r47, -1, 0, %p15;
	add.s32 	%r66, %r8, %r47;
	st.global.u32 	[%rd2+32], %r66;
$L__BB3_10:
	mad.lo.s32 	%r48, %r5, %r64, %r11;
	mad.lo.s32 	%r49, %r7, %r65, %r48;
	mad.lo.s32 	%r18, %r9, %r66, %r49;
	setp.eq.s16 	%p16, %rs1, 0;
	@%p16 bra 	$L__BB3_12;
	add.u64 	%rd9, %SP, 0;
	add.u64 	%rd10, %SPL, 0;
	ld.global.f64 	%fd29, [%rd3];
	ld.global.f64 	%fd30, [%rd3+8];
	st.local.v2.u32 	[%rd10], {%r1, %r10};
	st.local.v2.u32 	[%rd10+8], {%r23, %r4};
	st.local.v2.u32 	[%rd10+16], {%r6, %r8};
	st.local.v2.u32 	[%rd10+24], {%r11, %r64};
	st.local.v2.u32 	[%rd10+32], {%r65, %r66};
	st.local.f64 	[%rd10+40], %fd29;
	st.local.f64 	[%rd10+48], %fd30;
	mov.u64 	%rd11, $str;
	cvta.global.u64 	%rd12, %rd11;
	{ // callseq 9, 0
	.param .b64 param0;
	st.param.b64 	[param0], %rd12;
	.param .b64 param1;
	st.param.b64 	[param1], %rd9;
	.param .b32 retval0;
	call.uni (retval0), 
	vprintf, 
	(
	param0, 
	param1
	);
	ld.param.b32 	%r50, [retval0];
	} // callseq 9
$L__BB3_12:
	setp.gt.f64 	%p17, %fd2, %fd1;
	mov.b32 	%r52, 0;
	st.global.u32 	[%rd2+44], %r52;
	st.global.u32 	[%rd2+48], %r52;
	st.global.u32 	[%rd2+52], %r52;
	st.global.u32 	[%rd2+56], %r52;
	st.global.u32 	[%rd2+36], %r18;
	@%p17 bra 	$L__BB3_16;
	setp.lt.s32 	%p18, %r1, 8;
	@%p18 bra 	$L__BB3_15;
	ld.global.u32 	%r53, [%rd2+4];
	setp.gt.s32 	%p19, %r53, 0;
	selp.f64 	%fd31, 0d3FF0000000000000, 0d0000000000000000, %p19;
	cvt.rzi.s32.f64 	%r54, %fd31;
	add.s32 	%r55, %r2, -108;
	mul.wide.u32 	%rd13, %r55, 4;
	add.s64 	%rd14, %rd1, %rd13;
	st.global.u32 	[%rd14], %r54;
	setp.gt.u32 	%p20, %r1, 55;
	@%p20 bra 	$L__BB3_20;
$L__BB3_15:
	ld.global.u32 	%r56, [%rd2];
	setp.gt.s32 	%p21, %r56, 0;
	selp.f64 	%fd32, 0d3FF0000000000000, 0d0000000000000000, %p21;
	cvt.rzi.s32.f64 	%r57, %fd32;
	st.global.u32 	[%rd2+524], %r57;
	bra.uni 	$L__BB3_20;
$L__BB3_16:
	and.b32  	%r58, %r1, 7;
	setp.eq.s32 	%p22, %r58, 0;
	@%p22 bra 	$L__BB3_18;
	ld.global.u32 	%r59, [%rd2+12];
	setp.gt.s32 	%p23, %r59, 0;
	selp.f64 	%fd33, 0d3FF0000000000000, 0d0000000000000000, %p23;
	cvt.rzi.s32.f64 	%r60, %fd33;
	st.global.u32 	[%rd2+-4], %r60;
$L__BB3_18:
	and.b32  	%r61, %r1, -2147483641;
	setp.eq.s32 	%p24, %r61, 7;
	@%p24 bra 	$L__BB3_20;
	ld.global.u32 	%r62, [%rd2+8];
	setp.gt.s32 	%p25, %r62, 0;
	selp.f64 	%fd34, 0d3FF0000000000000, 0d0000000000000000, %p25;
	cvt.rzi.s32.f64 	%r63, %fd34;
	st.global.u32 	[%rd2+112], %r63;
$L__BB3_20:
	ret;

}
	// .globl	_Z20update_reward_kernelPiPd
.visible .entry _Z20update_reward_kernelPiPd(
	.param .u64 .ptr .align 1 _Z20update_reward_kernelPiPd_param_0,
	.param .u64 .ptr .align 1 _Z20update_reward_kernelPiPd_param_1
)
{
	.reg .pred 	%p<2>;
	.reg .b32 	%r<35>;
	.reg .b64 	%rd<9>;
	.reg .b64 	%fd<14>;

	ld.param.u64 	%rd1, [_Z20update_reward_kernelPiPd_param_0];
	ld.param.u64 	%rd2, [_Z20update_reward_kernelPiPd_param_1];
	mov.u32 	%r2, %tid.x;
	mov.u32 	%r3, %ctaid.x;
	mov.u32 	%r4, %ntid.x;
	mad.lo.s32 	%r1, %r3, %r4, %r2;
	setp.gt.s32 	%p1, %r1, 63;
	@%p1 bra 	$L__BB4_2;
	cvta.to.global.u64 	%rd3, %rd2;
	cvta.to.global.u64 	%rd4, %rd1;
	mul.lo.s32 	%r5, %r1, 15;
	mul.wide.s32 	%rd5, %r5, 4;
	add.s64 	%rd6, %rd4, %rd5;
	ld.global.u32 	%r6, [%rd6+20];
	ld.global.u32 	%r7, [%rd6+24];
	add.s32 	%r8, %r7, %r6;
	max.s32 	%r9, %r6, %r7;
	ld.global.u32 	%r10, [%rd6+28];
	add.s32 	%r11, %r10, %r8;
	max.s32 	%r12, %r9, %r10;
	ld.global.u32 	%r13, [%rd6+32];
	add.s32 	%r14, %r13, %r11;
	max.s32 	%r15, %r12, %r13;
	max.s32 	%r16, %r15, 0;
	ld.global.u32 	%r17, [%rd6];
	ld.global.u32 	%r18, [%rd6+4];
	add.s32 	%r19, %r18, %r17;
	max.s32 	%r20, %r17, %r18;
	ld.global.u32 	%r21, [%rd6+8];
	add.s32 	%r22, %r21, %r19;
	max.s32 	%r23, %r20, %r21;
	ld.global.u32 	%r24, [%rd6+12];
	add.s32 	%r25, %r24, %r22;
	max.s32 	%r26, %r23, %r24;
	max.s32 	%r27, %r26, 0;
	ld.global.u32 	%r28, [%rd6+44];
	cvt.rn.f64.s32 	%fd1, %r28;
	ld.global.u32 	%r29, [%rd6+48];
	cvt.rn.f64.s32 	%fd2, %r29;
	add.f64 	%fd3, %fd1, %fd2;
	ld.global.u32 	%r30, [%rd6+52];
	cvt.rn.f64.s32 	%fd4, %r30;
	add.f64 	%fd5, %fd3, %fd4;
	ld.global.u32 	%r31, [%rd6+56];
	cvt.rn.f64.s32 	%fd6, %r31;
	add.f64 	%fd7, %fd5, %fd6;
	sub.s32 	%r32, %r25, %r14;
	cvt.rn.f64.s32 	%fd8, %r32;
	mul.lo.s32 	%r33, %r27, %r27;
	cvt.rn.f64.u32 	%fd9, %r33;
	fma.rn.f64 	%fd10, %fd8, 0d3FD0000000000000, %fd9;
	mul.lo.s32 	%r34, %r16, %r16;
	cvt.rn.f64.u32 	%fd11, %r34;
	sub.f64 	%fd12, %fd10, %fd11;
	fma.rn.f64 	%fd13, %fd7, 0dBF9999999999999A, %fd12;
	mul.wide.s32 	%rd7, %r1, 8;
	add.s64 	%rd8, %rd3, %rd7;
	st.global.f64 	[%rd8], %fd13;
$L__BB4_2:
	ret;

}
	// .globl	_Z19debug_reward_kernelPd
.visible .entry _Z19debug_reward_kernelPd(
	.param .u64 .ptr .align 1 _Z19debug_reward_kernelPd_param_0
)
{
	.local .align 16 .b8 	__local_depot5[16];
	.reg .b64 	%SP;
	.reg .b64 	%SPL;
	.reg .pred 	%p<2>;
	.reg .b32 	%r<13>;
	.reg .b64 	%rd<9>;
	.reg .b64 	%fd<2>;

	mov.u64 	%SPL, __local_depot5;
	cvta.local.u64 	%SP, %SPL;
	ld.param.u64 	%rd1, [_Z19debug_reward_kernelPd_param_0];
	mov.u32 	%r2, %tid.x;
	mov.u32 	%r3, %ctaid.x;
	mov.u32 	%r4, %ntid.x;
	mov.u32 	%r5, %tid.y;
	mov.u32 	%r6, %ctaid.y;
	mov.u32 	%r7, %ntid.y;
	mad.lo.s32 	%r8, %r6, %r7, %r5;
	mov.u32 	%r9, %nctaid.x;
	mad.lo.s32 	%r10, %r8, %r9, %r3;
	mad.lo.s32 	%r1, %r10, %r4, %r2;
	setp.gt.s32 	%p1, %r1, 63;
	@%p1 bra 	$L__BB5_2;
	add.u64 	%rd2, %SP, 0;
	add.u64 	%rd3, %SPL, 0;
	cvta.to.global.u64 	%rd4, %rd1;
	mul.wide.s32 	%rd5, %r1, 8;
	add.s64 	%rd6, %rd4, %rd5;
	ld.global.f64 	%fd1, [%rd6];
	st.local.u32 	[%rd3], %r1;
	st.local.f64 	[%rd3+8], %fd1;
	mov.u64 	%rd7, $str$1;
	cvta.global.u64 	%rd8, %rd7;
	{ // callseq 10, 0
	.param .b64 param0;
	st.param.b64 	[param0], %rd8;
	.param .b64 param1;
	st.param.b64 	[param1], %rd2;
	.param .b32 retval0;
	call.uni (retval0), 
	vprintf, 
	(
	param0, 
	param1
	);
	ld.param.b32 	%r11, [retval0];
	} // callseq 10
$L__BB5_2:
	ret;

}
	// .globl	_Z19cal_q_kernel_singlePiPdS0_
.visible .entry _Z19cal_q_kernel_singlePiPdS0_(
	.param .u64 .ptr .align 1 _Z19cal_q_kernel_singlePiPdS0__param_0,
	.param .u64 .ptr .align 1 _Z19cal_q_kernel_singlePiPdS0__param_1,
	.param .u64 .ptr .align 1 _Z19cal_q_kernel_singlePiPdS0__param_2
)
{
	.reg .pred 	%p<34>;
	.reg .b32 	%r<109>;
	.reg .b64 	%rd<15>;
	.reg .b64 	%fd<66>;

	ld.param.u64 	%rd4, [_Z19cal_q_kernel_singlePiPdS0__param_0];
	ld.param.u64 	%rd5, [_Z19cal_q_kernel_singlePiPdS0__param_1];
	ld.param.u64 	%rd6, [_Z19cal_q_kernel_singlePiPdS0__param_2];
	mov.u32 	%r25, %tid.x;
	mov.u32 	%r26, %ctaid.x;
	mov.u32 	%r27, %ntid.x;
	mad.lo.s32 	%r1, %r26, %r27, %r25;
	mov.u32 	%r2, %tid.y;
	mul.hi.s32 	%r28, %r1, 954437177;
	shr.u32 	%r29, %r28, 31;
	shr.s32 	%r30, %r28, 1;
	add.s32 	%r4, %r30, %r29;
	mul.lo.s32 	%r31, %r4, 9;
	sub.s32 	%r3, %r1, %r31;
	setp.gt.s32 	%p1, %r1, 575;
	setp.gt.u32 	%p2, %r2, 1;
	or.pred  	%p3, %p2, %p1;
	@%p3 bra 	$L__BB6_22;
	cvta.to.global.u64 	%rd7, %rd4;
	mul.lo.s32 	%r32, %r4, 15;
	mul.wide.s32 	%rd8, %r32, 4;
	add.s64 	%rd1, %rd7, %rd8;
	setp.eq.s32 	%p4, %r3, 0;
	@%p4 bra 	$L__BB6_23;
	and.b32  	%r33, %r3, 1;
	setp.eq.b32 	%p5, %r33, 1;
	selp.b32 	%r5, -1, 1, %p5;
	setp.lt.u32 	%p6, %r3, 3;
	@%p6 bra 	$L__BB6_3;
	bra.uni 	$L__BB6_4;
$L__BB6_3:
	ld.global.u32 	%r34, [%rd1];
	add.s32 	%r108, %r34, %r5;
	setp.gt.u32 	%p7, %r108, 8;
	@%p7 bra 	$L__BB6_22;
	bra.uni 	$L__BB6_5;
$L__BB6_4:
	ld.global.u32 	%r108, [%rd1];
$L__BB6_5:
	add.s32 	%r35, %r3, -3;
	setp.lt.u32 	%p8, %r35, 2;
	@%p8 bra 	$L__BB6_7;
	ld.global.u32 	%r107, [%rd1+4];
	bra.uni 	$L__BB6_8;
$L__BB6_7:
	ld.global.u32 	%r36, [%rd1+4];
	add.s32 	%r107, %r36, %r5;
	setp.gt.u32 	%p9, %r107, 8;
	@%p9 bra 	$L__BB6_22;
$L__BB6_8:
	add.s32 	%r37, %r3, -5;
	setp.lt.u32 	%p10, %r37, 2;
	@%p10 bra 	$L__BB6_10;
	ld.global.u32 	%r106, [%rd1+8];
	bra.uni 	$L__BB6_11;
$L__BB6_10:
	ld.global.u32 	%r38, [%rd1+8];
	add.s32 	%r106, %r38, %r5;
	setp.gt.u32 	%p11, %r106, 8;
	@%p11 bra 	$L__BB6_22;
$L__BB6_11:
	add.s32 	%r39, %r3, -7;
	setp.lt.u32 	%p12, %r39, 2;
	@%p12 bra 	$L__BB6_13;
	ld.global.u32 	%r105, [%rd1+12];
	bra.uni 	$L__BB6_14;
$L__BB6_13:
	ld.global.u32 	%r40, [%rd1+12];
	add.s32 	%r105, %r40, %r5;
	setp.gt.u32 	%p13, %r105, 8;
	@%p13 bra 	$L__BB6_22;
$L__BB6_14:
	cvta.to.global.u64 	%rd9, %rd6;
	mov.f64 	%fd13, 0d4020000000000000;
	{
	.reg .b32 %temp; 
	mov.b64 	{%temp, %r41}, %fd13;
	}
	setp.lt.s32 	%p14, %r41, 0;
	mov.f64 	%fd14, 0d3FF0000000000000;
	{
	.reg .b32 %temp; 
	mov.b64 	{%temp, %r42}, %fd14;
	}
	and.b32  	%r44, %r42, 2146435072;
	setp.eq.s32 	%p15, %r44, 1072693248;
	{ // callseq 11, 0
	.param .b64 param0;
	st.param.f64 	[param0], 0d3FF0000000000000;
	.param .b64 retval0;
	call.uni (retval0), 
	__internal_accurate_pow, 
	(
	param0
	);
	ld.param.f64 	%fd15, [retval0];
	} // callseq 11
	neg.f64 	%fd17, %fd15;
	selp.f64 	%fd18, %fd17, %fd15, %p15;
	selp.f64 	%fd19, %fd18, %fd15, %p14;
	cvt.rzi.s32.f64 	%r45, %fd19;
	mad.lo.s32 	%r46, %r45, %r107, %r108;
	mov.f64 	%fd20, 0d4000000000000000;
	{
	.reg .b32 %temp; 
	mov.b64 	{%temp, %r47}, %fd20;
	}
	and.b32  	%r49, %r47, 2146435072;
	setp.eq.s32 	%p16, %r49, 1062207488;
	{ // callseq 12, 0
	.param .b64 param0;
	st.param.f64 	[param0], 0d4000000000000000;
	.param .b64 retval0;
	call.uni (retval0), 
	__internal_accurate_pow, 
	(
	param0
	);
	ld.param.f64 	%fd21, [retval0];
	} // callseq 12
	neg.f64 	%fd23, %fd21;
	selp.f64 	%fd24, %fd23, %fd21, %p16;
	selp.f64 	%fd25, %fd24, %fd21, %p14;
	cvt.rzi.s32.f64 	%r50, %fd25;
	mad.lo.s32 	%r51, %r50, %r106, %r46;
	mov.f64 	%fd26, 0d4008000000000000;
	{
	.reg .b32 %temp; 
	mov.b64 	{%temp, %r52}, %fd26;
	}
	and.b32  	%r54, %r52, 2146435072;
	setp.eq.s32 	%p17, %r54, 1073741824;
	{ // callseq 13, 0
	.param .b64 param0;
	st.param.f64 	[param0], 0d4008000000000000;
	.param .b64 retval0;
	call.uni (retval0), 
	__internal_accurate_pow, 
	(
	param0
	);
	ld.param.f64 	%fd27, [retval0];
	} // callseq 13
	neg.f64 	%fd29, %fd27;
	selp.f64 	%fd30, %fd29, %fd27, %p17;
	selp.f64 	%fd31, %fd30, %fd27, %p14;
	cvt.rzi.s32.f64 	%r55, %fd31;
	mad.lo.s32 	%r56, %r55, %r105, %r51;
	mov.f64 	%fd32, 0d4010000000000000;
	{
	.reg .b32 %temp; 
	mov.b64 	{%temp, %r57}, %fd32;
	}
	and.b32  	%r59, %r57, 2146435072;
	setp.eq.s32 	%p18, %r59, 1072693248;
	{ // callseq 14, 0
	.param .b64 param0;
	st.param.f64 	[param0], 0d4010000000000000;
	.param .b64 retval0;
	call.uni (retval0), 
	__internal_accurate_pow, 
	(
	param0
	);
	ld.param.f64 	%fd33, [retval0];
	} // callseq 14
	neg.f64 	%fd35, %fd33;
	selp.f64 	%fd36, %fd35, %fd33, %p18;
	selp.f64 	%fd37, %fd36, %fd33, %p14;
	cvt.rzi.s32.f64 	%r60, %fd37;
	mul.lo.s32 	%r61, %r60, %r4;
	shl.b32 	%r62, %r61, 1;
	shl.b32 	%r63, %r56, 1;
	add.s32 	%r64, %r63, %r2;
	add.s32 	%r65, %r64, %r62;
	mul.wide.s32 	%rd10, %r65, 8;
	add.s64 	%rd2, %rd9, %rd10;
	ld.global.f64 	%fd1, [%rd2];
	setp.eq.s32 	%p19, %r2, 0;
	setp.gt.s32 	%p20, %r108, 0;
	and.pred  	%p21, %p19, %p20;
	selp.s32 	%r66, -1, 0, %p21;
	add.s32 	%r67, %r108, %r66;
	setp.gt.s32 	%p22, %r107, 0;
	and.pred  	%p23, %p19, %p22;
	selp.s32 	%r68, -1, 0, %p23;
	add.s32 	%r69, %r107, %r68;
	setp.eq.s32 	%p24, %r2, 1;
	setp.gt.s32 	%p25, %r106, 0;
	and.pred  	%p26, %p24, %p25;
	selp.s32 	%r70, -1, 0, %p26;
	add.s32 	%r71, %r106, %r70;
	setp.gt.s32 	%p27, %r105, 0;
	and.pred  	%p28, %p24, %p27;
	selp.s32 	%r72, -1, 0, %p28;
	add.s32 	%r73, %r105, %r72;
	mad.lo.s32 	%r74, %r45, %r69, %r67;
	mad.lo.s32 	%r75, %r50, %r71, %r74;
	mad.lo.s32 	%r76, %r55, %r73, %r75;
	add.s32 	%r77, %r69, %r67;
	max.s32 	%r78, %r67, %r69;
	add.s32 	%r79, %r71, %r77;
	max.s32 	%r80, %r78, %r71;
	add.s32 	%r81, %r73, %r79;
	max.s32 	%r82, %r80, %r73;
	max.s32 	%r83, %r82, 0;
	add.s32 	%r84, %r107, %r108;
	max.s32 	%r85, %r108, %r107;
	add.s32 	%r86, %r106, %r84;
	max.s32 	%r87, %r85, %r106;
	add.s32 	%r88, %r105, %r86;
	max.s32 	%r89, %r87, %r105;
	max.s32 	%r90, %r89, 0;
	ld.global.u32 	%r91, [%rd1+44];
	cvt.rn.f64.s32 	%fd38, %r91;
	ld.global.u32 	%r92, [%rd1+48];
	cvt.rn.f64.s32 	%fd39, %r92;
	add.f64 	%fd40, %fd38, %fd39;
	ld.global.u32 	%r93, [%rd1+52];
	cvt.rn.f64.s32 	%fd41, %r93;
	add.f64 	%fd42, %fd40, %fd41;
	ld.global.u32 	%r94, [%rd1+56];
	cvt.rn.f64.s32 	%fd43, %r94;
	add.f64 	%fd44, %fd42, %fd43;
	sub.s32 	%r95, %r88, %r81;
	cvt.rn.f64.s32 	%fd45, %r95;
	mul.lo.s32 	%r96, %r90, %r90;
	cvt.rn.f64.u32 	%fd46, %r96;
	fma.rn.f64 	%fd47, %fd45, 0d3FD0000000000000, %fd46;
	mul.lo.s32 	%r97, %r83, %r83;
	cvt.rn.f64.u32 	%fd48, %r97;
	sub.f64 	%fd49, %fd47, %fd48;
	fma.rn.f64 	%fd2, %fd44, 0dBF9999999999999A, %fd49;
	shl.b32 	%r98, %r76, 1;
	add.s32 	%r99, %r98, %r62;
	mul.wide.s32 	%rd11, %r99, 8;
	add.s64 	%rd12, %rd9, %rd11;
	ld.global.f64 	%fd50, [%rd12];
	max.f64 	%fd51, %fd50, 0dC08F380000000000;
	ld.global.f64 	%fd52, [%rd12+8];
	setp.gt.f64 	%p29, %fd52, %fd51;
	selp.f64 	%fd3, %fd52, %fd51, %p29;
	setp.lt.s32 	%p30, %r1, 81;
	cvta.to.global.u64 	%rd13, %rd5;
	mul.wide.s32 	%rd14, %r4, 8;
	add.s64 	%rd3, %rd13, %rd14;
	mov.f64 	%fd64, 0d0000000000000000;
	@%p30 bra 	$L__BB6_16;
	ld.global.f64 	%fd53, [%rd3+-64];
	add.f64 	%fd64, %fd53, 0d0000000000000000;
	setp.gt.u32 	%p31, %r1, 503;
	@%p31 bra 	$L__BB6_17;
$L__BB6_16:
	ld.global.f64 	%fd54, [%rd3+64];
	add.f64 	%fd64, %fd64, %fd54;
$L__BB6_17:
	and.b32  	%r100, %r4, 7;
	setp.eq.s32 	%p32, %r100, 0;
	@%p32 bra 	$L__BB6_19;
	ld.global.f64 	%fd55, [%rd3+-8];
	add.f64 	%fd64, %fd64, %fd55;
$L__BB6_19:
	and.b32  	%r101, %r4, -2147483641;
	setp.eq.s32 	%p33, %r101, 7;
	@%p33 bra 	$L__BB6_21;
	ld.global.f64 	%fd56, [%rd3+8];
	add.f64 	%fd64, %fd64, %fd56;
$L__BB6_21:
	fma.rn.f64 	%fd57, %fd1, 0d3FE0000000000000, 0d0000000000000000;
	mul.f64 	%fd58, %fd64, 0d3FB999999999999A;
	fma.rn.f64 	%fd59, %fd2, 0d3FE0000000000000, %fd58;
	add.f64 	%fd60, %fd57, %fd59;
	fma.rn.f64 	%fd61, %fd3, 0d3FA999999999999A, %fd60;
	st.global.f64 	[%rd2], %fd61;
$L__BB6_22:
	ret;
$L__BB6_23:
	ld.global.u32 	%r108, [%rd1];
	ld.global.u32 	%r107, [%rd1+4];
	ld.global.u32 	%r106, [%rd1+8];
	ld.global.u32 	%r105, [%rd1+12];
	bra.uni 	$L__BB6_14;

}
	// .globl	_Z23update_env_after_kernelPiPdP17curandStateXORWOW
.visible .entry _Z23update_env_after_kernelPiPdP17curandStateXORWOW(
	.param .u64 .ptr .align 1 _Z23update_env_after_kernelPiPdP17curandStateXORWOW_param_0,
	.param .u64 .ptr .align 1 _Z23update_env_after_kernelPiPdP17curandStateXORWOW_param_1,
	.param .u64 .ptr .align 1 _Z23update_env_after_kernelPiPdP17curandStateXORWOW_param_2
)
{
	.reg .pred 	%p<10>;
	.reg .b32 	%r<96>;
	.reg .b32 	%f<9>;
	.reg .b64 	%rd<13>;
	.reg .b64 	%fd<13>;

	ld.param.u64 	%rd5, [_Z23update_env_after_kernelPiPdP17curandStateXORWOW_param_0];
	ld.param.u64 	%rd6, [_Z23update_env_after_kernelPiPdP17curandStateXORWOW_param_2];
	mov.u32 	%r2, %tid.x;
	mov.u32 	%r3, %ctaid.x;
	mov.u32 	%r4, %ntid.x;
	mad.lo.s32 	%r1, %r3, %r4, %r2;
	setp.gt.s32 	%p1, %r1, 63;
	@%p1 bra 	$L__BB7_14;
	cvta.to.global.u64 	%rd7, %rd6;
	cvta.to.global.u64 	%rd8, %rd5;
	setp.gt.s32 	%p2, %r1, 7;
	mul.wide.s32 	%rd9, %r1, 48;
	add.s64 	%rd1, %rd7, %rd9;
	mul.lo.s32 	%r5, %r1, 15;
	mul.wide.s32 	%rd10, %r5, 4;
	add.s64 	%rd2, %rd8, %rd10;
	mul.wide.u32 	%rd11, %r1, 48;
	add.s64 	%rd3, %rd7, %rd11;
	mul.wide.u32 	%rd12, %r5, 4;
	add.s64 	%rd4, %rd8, %rd12;
	@%p2 bra 	$L__BB7_4;
	ld.global.v2.u32 	{%r23, %r24}, [%rd1];
	shr.u32 	%r25, %r24, 2;
	xor.b32  	%r26, %r25, %r24;
	ld.global.v2.u32 	{%r27, %r28}, [%rd1+8];
	ld.global.v2.u32 	{%r29, %r30}, [%rd1+16];
	st.global.v2.u32 	[%rd1+8], {%r28, %r29};
	shl.b32 	%r31, %r30, 4;
	shl.b32 	%r32, %r26, 1;
	xor.b32  	%r33, %r32, %r31;
	xor.b32  	%r34, %r33, %r26;
	xor.b32  	%r35, %r34, %r30;
	st.global.v2.u32 	[%rd1+16], {%r30, %r35};
	add.s32 	%r36, %r23, 362437;
	st.global.v2.u32 	[%rd1], {%r36, %r27};
	add.s32 	%r37, %r35, %r36;
	cvt.rn.f32.u32 	%f3, %r37;
	fma.rn.f32 	%f4, %f3, 0f2F800000, 0f2F000000;
	cvt.f64.f32 	%fd2, %f4;
	setp.geu.f64 	%p5, %fd2, 0d3FD3333333333333;
	@%p5 bra 	$L__BB7_7;
	ld.global.u32 	%r38, [%rd2+44];
	add.s32 	%r39, %r38, 1;
	st.global.u32 	[%rd2+44], %r39;
	bra.uni 	$L__BB7_7;
$L__BB7_4:
	setp.lt.u32 	%p3, %r1, 56;
	@%p3 bra 	$L__BB7_7;
	ld.global.v2.u32 	{%r6, %r7}, [%rd3];
	shr.u32 	%r8, %r7, 2;
	xor.b32  	%r9, %r8, %r7;
	ld.global.v2.u32 	{%r10, %r11}, [%rd3+8];
	ld.global.v2.u32 	{%r12, %r13}, [%rd3+16];
	st.global.v2.u32 	[%rd3+8], {%r11, %r12};
	shl.b32 	%r14, %r13, 4;
	shl.b32 	%r15, %r9, 1;
	xor.b32  	%r16, %r15, %r14;
	xor.b32  	%r17, %r16, %r9;
	xor.b32  	%r18, %r17, %r13;
	st.global.v2.u32 	[%rd3+16], {%r13, %r18};
	add.s32 	%r19, %r6, 362437;
	st.global.v2.u32 	[%rd3], {%r19, %r10};
	add.s32 	%r20, %r18, %r19;
	cvt.rn.f32.u32 	%f1, %r20;
	fma.rn.f32 	%f2, %f1, 0f2F800000, 0f2F000000;
	cvt.f64.f32 	%fd1, %f2;
	setp.geu.f64 	%p4, %fd1, 0d3FD3333333333333;
	@%p4 bra 	$L__BB7_7;
	ld.global.u32 	%r21, [%rd4+48];
	add.s32 	%r22, %r21, 1;
	st.global.u32 	[%rd4+48], %r22;
$L__BB7_7:
	and.b32  	%r40, %r1, 7;
	setp.ne.s32 	%p6, %r40, 0;
	@%p6 bra 	$L__BB7_10;
	ld.global.v2.u32 	{%r41, %r42}, [%rd1];
	shr.u32 	%r43, %r42, 2;
	xor.b32  	%r44, %r43, %r42;
	ld.global.v2.u32 	{%r45, %r46}, [%rd1+8];
	ld.global.v2.u32 	{%r47, %r48}, [%rd1+16];
	st.global.v2.u32 	[%rd1+8], {%r46, %r47};
	shl.b32 	%r49, %r48, 4;
	shl.b32 	%r50, %r44, 1;
	xor.b32  	%r51, %r50, %r49;
	xor.b32  	%r52, %r51, %r44;
	xor.b32  	%r53, %r52, %r48;
	st.global.v2.u32 	[%rd1+16], {%r48, %r53};
	add.s32 	%r54, %r41, 362437;
	st.global.v2.u32 	[%rd1], {%r54, %r45};
	add.s32 	%r55, %r53, %r54;
	cvt.rn.f32.u32 	%f5, %r55;
	fma.rn.f32 	%f6, %f5, 0f2F800000, 0f2F000000;
	cvt.f64.f32 	%fd3, %f6;
	setp.geu.f64 	%p7, %fd3, 0d3FD3333333333333;
	@%p7 bra 	$L__BB7_10;
	ld.global.u32 	%r56, [%rd2+52];
	add.s32 	%r57, %r56, 1;
	st.global.u32 	[%rd2+52], %r57;
$L__BB7_10:
	and.b32  	%r58, %r1, -2147483641;
	setp.ne.s32 	%p8, %r58, 7;
	@%p8 bra 	$L__BB7_13;
	ld.global.v2.u32 	{%r59, %r60}, [%rd3];
	shr.u32 	%r61, %r60, 2;
	xor.b32  	%r62, %r61, %r60;
	ld.global.v2.u32 	{%r63, %r64}, [%rd3+8];
	ld.global.v2.u32 	{%r65, %r66}, [%rd3+16];
	st.global.v2.u32 	[%rd3+8], {%r64, %r65};
	shl.b32 	%r67, %r66, 4;
	shl.b32 	%r68, %r62, 1;
	xor.b32  	%r69, %r68, %r67;
	xor.b32  	%r70, %r69, %r62;
	xor.b32  	%r71, %r70, %r66;
	st.global.v2.u32 	[%rd3+16], {%r66, %r71};
	add.s32 	%r72, %r59, 362437;
	st.global.v2.u32 	[%rd3], {%r72, %r63};
	add.s32 	%r73, %r71, %r72;
	cvt.rn.f32.u32 	%f7, %r73;
	fma.rn.f32 	%f8, %f7, 0f2F800000, 0f2F000000;
	cvt.f64.f32 	%fd4, %f8;
	setp.geu.f64 	%p9, %fd4, 0d3FD3333333333333;
	@%p9 bra 	$L__BB7_13;
	ld.global.u32 	%r74, [%rd4+56];
	add.s32 	%r75, %r74, 1;
	st.global.u32 	[%rd4+56], %r75;
$L__BB7_13:
	ld.global.u32 	%r76, [%rd2+20];
	ld.global.u32 	%r77, [%rd2+44];
	add.s32 	%r78, %r77, %r76;
	cvt.rn.f64.s32 	%fd5, %r78;
	cvt.rzi.s32.f64 	%r79, %fd5;
	st.global.u32 	[%rd2+20], %r79;
	ld.global.u32 	%r80, [%rd2+24];
	ld.global.u32 	%r81, [%rd2+48];
	add.s32 	%r82, %r81, %r80;
	cvt.rn.f64.s32 	%fd6, %r82;
	cvt.rzi.s32.f64 	%r83, %fd6;
	st.global.u32 	[%rd2+24], %r83;
	ld.global.u32 	%r84, [%rd2+28];
	ld.global.u32 	%r85, [%rd2+52];
	add.s32 	%r86, %r85, %r84;
	cvt.rn.f64.s32 	%fd7, %r86;
	cvt.rzi.s32.f64 	%r87, %fd7;
	st.global.u32 	[%rd2+28], %r87;
	ld.global.u32 	%r88, [%rd2+32];
	ld.global.u32 	%r89, [%rd2+56];
	add.s32 	%r90, %r89, %r88;
	cvt.rn.f64.s32 	%fd8, %r90;
	cvt.rzi.s32.f64 	%r91, %fd8;
	st.global.u32 	[%rd2+32], %r91;
	cvt.rn.f64.s32 	%fd9, %r79;
	cvt.rzi.s32.f64 	%r92, %fd9;
	st.global.u32 	[%rd2], %r92;
	cvt.rn.f64.s32 	%fd10, %r83;
	cvt.rzi.s32.f64 	%r93, %fd10;
	st.global.u32 	[%rd2+4], %r93;
	cvt.rn.f64.s32 	%fd11, %r87;
	cvt.rzi.s32.f64 	%r94, %fd11;
	st.global.u32 	[%rd2+8], %r94;
	cvt.rn.f64.s32 	%fd12, %r91;
	cvt.rzi.s32.f64 	%r95, %fd12;
	st.global.u32 	[%rd2+12], %r95;
$L__BB7_14:
	ret;

}
	// .globl	_Z19is_end_state_kernelPiPb
.visible .entry _Z19is_end_state_kernelPiPb(
	.param .u64 .ptr .align 1 _Z19is_end_state_kernelPiPb_param_0,
	.param .u64 .ptr .align 1 _Z19is_end_state_kernelPiPb_param_1
)
{
	.reg .pred 	%p<6>;
	.reg .b16 	%rs<2>;
	.reg .b32 	%r<10>;
	.reg .b64 	%rd<7>;

	ld.param.u64 	%rd2, [_Z19is_end_state_kernelPiPb_param_0];
	ld.param.u64 	%rd3, [_Z19is_end_state_kernelPiPb_param_1];
	mov.u32 	%r2, %tid.x;
	mov.u32 	%r3, %ctaid.x;
	mov.u32 	%r4, %ntid.x;
	mad.lo.s32 	%r1, %r3, %r4, %r2;
	setp.gt.s32 	%p1, %r1, 63;
	@%p1 bra 	$L__BB8_6;
	cvta.to.global.u64 	%rd4, %rd2;
	mul.lo.s32 	%r5, %r1, 15;
	mul.wide.s32 	%rd5, %r5, 4;
	add.s64 	%rd1, %rd4, %rd5;
	ld.global.u32 	%r6, [%rd1];
	setp.gt.s32 	%p2, %r6, 8;
	@%p2 bra 	$L__BB8_5;
	ld.global.u32 	%r7, [%rd1+4];
	setp.gt.s32 	%p3, %r7, 8;
	@%p3 bra 	$L__BB8_5;
	ld.global.u32 	%r8, [%rd1+8];
	setp.gt.s32 	%p4, %r8, 8;
	@%p4 bra 	$L__BB8_5;
	ld.global.u32 	%r9, [%rd1+12];
	setp.lt.s32 	%p5, %r9, 9;
	@%p5 bra 	$L__BB8_6;
$L__BB8_5:
	cvta.to.global.u64 	%rd6, %rd3;
	mov.b16 	%rs1, 1;
	st.global.u8 	[%rd6], %rs1;
$L__BB8_6:
	ret;

}
	// .globl	_Z25reset_is_end_state_kernelPb
.visible .entry _Z25reset_is_end_state_kernelPb(
	.param .u64 .ptr .align 1 _Z25reset_is_end_state_kernelPb_param_0
)
{
	.reg .b16 	%rs<2>;
	.reg .b64 	%rd<3>;

	ld.param.u64 	%rd1, [_Z25reset_is_end_state_kernelPb_param_0];
	cvta.to.global.u64 	%rd2, %rd1;
	mov.b16 	%rs1, 0;
	st.global.u8 	[%rd2], %rs1;
	ret;

}
	// .globl	_Z17rand_setup_kernelP17curandStateXORWOW
.visible .entry _Z17rand_setup_kernelP17curandStateXORWOW(
	.param .u64 .ptr .align 1 _Z17rand_setup_kernelP17curandStateXORWOW_param_0
)
{
	.reg .pred 	%p<24>;
	.reg .b32 	%r<413>;
	.reg .b64 	%rd<19>;

	ld.param.u64 	%rd9, [_Z17rand_setup_kernelP17curandStateXORWOW_param_0];
	cvta.to.global.u64 	%rd10, %rd9;
	mov.u32 	%r182, %tid.x;
	mov.u32 	%r183, %ctaid.x;
	mov.u32 	%r184, %ntid.x;
	mad.lo.s32 	%r185, %r183, %r184, %r182;
	// begin inline asm
	mov.u64 	%rd8, %clock64;
	// end inline asm
	cvt.s64.s32 	%rd18, %r185;
	mul.wide.s32 	%rd11, %r185, 48;
	add.s64 	%rd2, %rd10, %rd11;
	cvt.u32.u64 	%r186, %rd8;
	xor.b32  	%r187, %r186, -1429050551;
	mul.lo.s32 	%r188, %r187, 1099087573;
	{ .reg .b32 tmp; mov.b64 {tmp, %r189}, %rd8; }
	xor.b32  	%r190, %r189, -136515619;
	mul.lo.s32 	%r191, %r190, -1703105765;
	add.s32 	%r192, %r188, %r191;
	add.s32 	%r193, %r192, 6615241;
	add.s32 	%r194, %r188, 123456789;
	st.global.v2.u32 	[%rd2], {%r193, %r194};
	xor.b32  	%r195, %r188, 362436069;
	add.s32 	%r196, %r191, 521288629;
	st.global.v2.u32 	[%rd2+8], {%r195, %r196};
	xor.b32  	%r197, %r191, 88675123;
	add.s32 	%r198, %r188, 5783321;
	st.global.v2.u32 	[%rd2+16], {%r197, %r198};
	setp.eq.s32 	%p1, %r185, 0;
	@%p1 bra 	$L__BB10_42;
	mov.b32 	%r319, 0;
$L__BB10_2:
	and.b64  	%rd4, %rd18, 3;
	setp.eq.s64 	%p2, %rd4, 0;
	@%p2 bra 	$L__BB10_41;
	mul.wide.u32 	%rd12, %r319, 3200;
	mov.u64 	%rd13, precalc_xorwow_matrix;
	add.s64 	%rd5, %rd13, %rd12;
	cvt.u32.u64 	%r2, %rd4;
	mov.b32 	%r320, 0;
$L__BB10_4:
	mov.b32 	%r333, 0;
	mov.u32 	%r334, %r333;
	mov.u32 	%r335, %r333;
	mov.u32 	%r336, %r333;
	mov.u32 	%r337, %r333;
	mov.u32 	%r326, %r333;
$L__BB10_5:
	mul.wide.u32 	%rd14, %r326, 4;
	add.s64 	%rd15, %rd2, %rd14;
	ld.global.u32 	%r10, [%rd15+4];
	shl.b32 	%r11, %r326, 5;
	mov.b32 	%r332, 0;
$L__BB10_6:
	.pragma "nounroll";
	shr.u32 	%r203, %r10, %r332;
	and.b32  	%r204, %r203, 1;
	setp.eq.b32 	%p3, %r204, 1;
	not.pred 	%p4, %p3;
	add.s32 	%r205, %r11, %r332;
	mul.lo.s32 	%r206, %r205, 5;
	mul.wide.u32 	%rd16, %r206, 4;
	add.s64 	%rd6, %rd5, %rd16;
	@%p4 bra 	$L__BB10_8;
	ld.global.u32 	%r207, [%rd6];
	xor.b32  	%r337, %r337, %r207;
	ld.global.u32 	%r208, [%rd6+4];
	xor.b32  	%r336, %r336, %r208;
	ld.global.u32 	%r209, [%rd6+8];
	xor.b32  	%r335, %r335, %r209;
	ld.global.u32 	%r210, [%rd6+12];
	xor.b32  	%r334, %r334, %r210;
	ld.global.u32 	%r211, [%rd6+16];
	xor.b32  	%r333, %r333, %r211;
$L__BB10_8:
	and.b32  	%r213, %r203, 2;
	setp.eq.s32 	%p5, %r213, 0;
	@%p5 bra 	$L__BB10_10;
	ld.global.u32 	%r214, [%rd6+20];
	xor.b32  	%r337, %r337, %r214;
	ld.global.u32 	%r215, [%rd6+24];
	xor.b32  	%r336, %r336, %r215;
	ld.global.u32 	%r216, [%rd6+28];
	xor.b32  	%r335, %r335, %r216;
	ld.global.u32 	%r217, [%rd6+32];
	xor.b32  	%r334, %r334, %r217;
	ld.global.u32 	%r218, [%rd6+36];
	xor.b32  	%r333, %r333, %r218;
$L__BB10_10:
	and.b32  	%r220, %r203, 4;
	setp.eq.s32 	%p6, %r220, 0;
	@%p6 bra 	$L__BB10_12;
	ld.global.u32 	%r221, [%rd6+40];
	xor.b32  	%r337, %r337, %r221;
	ld.global.u32 	%r222, [%rd6+44];
	xor.b32  	%r336, %r336, %r222;
	ld.global.u32 	%r223, [%rd6+48];
	xor.b32  	%r335, %r335, %r223;
	ld.global.u32 	%r224, [%rd6+52];
	xor.b32  	%r334, %r334, %r224;
	ld.global.u32 	%r225, [%rd6+56];
	xor.b32  	%r333, %r333, %r225;
$L__BB10_12:
	and.b32  	%r227, %r203, 8;
	setp.eq.s32 	%p7, %r227, 0;
	@%p7 bra 	$L__BB10_14;
	ld.global.u32 	%r228, [%rd6+60];
	xor.b32  	%r337, %r337, %r228;
	ld.global.u32 	%r229, [%rd6+64];
	xor.b32  	%r336, %r336, %r229;
	ld.global.u32 	%r230, [%rd6+68];
	xor.b32  	%r335, %r335, %r230;
	ld.global.u32 	%r231, [%rd6+72];
	xor.b32  	%r334, %r334, %r231;
	ld.global.u32 	%r232, [%rd6+76];
	xor.b32  	%r333, %r333, %r232;
$L__BB10_14:
	and.b32  	%r234, %r203, 16;
	setp.eq.s32 	%p8, %r234, 0;
	@%p8 bra 	$L__BB10_16;
	ld.global.u32 	%r235, [%rd6+80];
	xor.b32  	%r337, %r337, %r235;
	ld.global.u32 	%r236, [%rd6+84];
	xor.b32  	%r336, %r336, %r236;
	ld.global.u32 	%r237, [%rd6+88];
	xor.b32  	%r335, %r335, %r237;
	ld.global.u32 	%r238, [%rd6+92];
	xor.b32  	%r334, %r334, %r238;
	ld.global.u32 	%r239, [%rd6+96];
	xor.b32  	%r333, %r333, %r239;
$L__BB10_16:
	and.b32  	%r241, %r203, 32;
	setp.eq.s32 	%p9, %r241, 0;
	@%p9 bra 	$L__BB10_18;
	ld.global.u32 	%r242, [%rd6+100];
	xor.b32  	%r337, %r337, %r242;
	ld.global.u32 	%r243, [%rd6+104];
	xor.b32  	%r336, %r336, %r243;
	ld.global.u32 	%r244, [%rd6+108];
	xor.b32  	%r335, %r335, %r244;
	ld.global.u32 	%r245, [%rd6+112];
	xor.b32  	%r334, %r334, %r245;
	ld.global.u32 	%r246, [%rd6+116];
	xor.b32  	%r333, %r333, %r246;
$L__BB10_18:
	and.b32  	%r248, %r203, 64;
	setp.eq.s32 	%p10, %r248, 0;
	@%p10 bra 	$L__BB10_20;
	ld.global.u32 	%r249, [%rd6+120];
	xor.b32  	%r337, %r337, %r249;
	ld.global.u32 	%r250, [%rd6+124];
	xor.b32  	%r336, %r336, %r250;
	ld.global.u32 	%r251, [%rd6+128];
	xor.b32  	%r335, %r335, %r251;
	ld.global.u32 	%r252, [%rd6+132];
	xor.b32  	%r334, %r334, %r252;
	ld.global.u32 	%r253, [%rd6+136];
	xor.b32  	%r333, %r333, %r253;
$L__BB10_20:
	and.b32  	%r255, %r203, 128;
	setp.eq.s32 	%p11, %r255, 0;
	@%p11 bra 	$L__BB10_22;
	ld.global.u32 	%r256, [%rd6+140];
	xor.b32  	%r337, %r337, %r256;
	ld.global.u32 	%r257, [%rd6+144];
	xor.b32  	%r336, %r336, %r257;
	ld.global.u32 	%r258, [%rd6+148];
	xor.b32  	%r335, %r335, %r258;
	ld.global.u32 	%r259, [%rd6+152];
	xor.b32  	%r334, %r334, %r259;
	ld.global.u32 	%r260, [%rd6+156];
	xor.b32  	%r333, %r333, %r260;
$L__BB10_22:
	and.b32  	%r262, %r203, 256;
	setp.eq.s32 	%p12, %r262, 0;
	@%p12 bra 	$L__BB10_24;
	ld.global.u32 	%r263, [%rd6+160];
	xor.b32  	%r337, %r337, %r263;
	ld.global.u32 	%r264, [%rd6+164];
	xor.b32  	%r336, %r336, %r264;
	ld.global.u32 	%r265, [%rd6+168];
	xor.b32  	%r335, %r335, %r265;
	ld.global.u32 	%r266, [%rd6+172];
	xor.b32  	%r334, %r334, %r266;
	ld.global.u32 	%r267, [%rd6+176];
	xor.b32  	%r333, %r333, %r267;
$L__BB10_24:
	and.b32  	%r269, %r203, 512;
	setp.eq.s32 	%p13, %r269, 0;
	@%p13 bra 	$L__BB10_26;
	ld.global.u32 	%r270, [%rd6+180];
	xor.b32  	%r337, %r337, %r270;
	ld.global.u32 	%r271, [%rd6+184];
	xor.b32  	%r336, %r336, %r271;
	ld.global.u32 	%r272, [%rd6+188];
	xor.b32  	%r335, %r335, %r272;
	ld.global.u32 	%r273, [%rd6+192];
	xor.b32  	%r334, %r334, %r273;
	ld.global.u32 	%r274, [%rd6+196];
	xor.b32  	%r333, %r333, %r274;
$L__BB10_26:
	and.b32  	%r276, %r203, 1024;
	setp.eq.s32 	%p14, %r276, 0;
	@%p14 bra 	$L__BB10_28;
	ld.global.u32 	%r277, [%rd6+200];
	xor.b32  	%r337, %r337, %r277;
	ld.global.u32 	%r278, [%rd6+204];
	xor.b32  	%r336, %r336, %r278;
	ld.global.u32 	%r279, [%rd6+208];
	xor.b32  	%r335, %r335, %r279;
	ld.global.u32 	%r280, [%rd6+212];
	xor.b32  	%r334, %r334, %r280;
	ld.global.u32 	%r281, [%rd6+216];
	xor.b32  	%r333, %r333, %r281;
$L__BB10_28:
	and.b32  	%r283, %r203, 2048;
	setp.eq.s32 	%p15, %r283, 0;
	@%p15 bra 	$L__BB10_30;
	ld.global.u32 	%r284, [%rd6+220];
	xor.b32  	%r337, %r337, %r284;
	ld.global.u32 	%r285, [%rd6+224];
	xor.b32  	%r336, %r336, %r285;
	ld.global.u32 	%r286, [%rd6+228];
	xor.b32  	%r335, %r335, %r286;
	ld.global.u32 	%r287, [%rd6+232];
	xor.b32  	%r334, %r334, %r287;
	ld.global.u32 	%r288, [%rd6+236];
	xor.b32  	%r333, %r333, %r288;
$L__BB10_30:
	and.b32  	%r290, %r203, 4096;
	setp.eq.s32 	%p16, %r290, 0;
	@%p16 bra 	$L__BB10_32;
	ld.global.u32 	%r291, [%rd6+240];
	xor.b32  	%r337, %r337, %r291;
	ld.global.u32 	%r292, [%rd6+244];
	xor.b32  	%r336, %r336, %r292;
	ld.global.u32 	%r293, [%rd6+248];
	xor.b32  	%r335, %r335, %r293;
	ld.global.u32 	%r294, [%rd6+252];
	xor.b32  	%r334, %r334, %r294;
	ld.global.u32 	%r295, [%rd6+256];
	xor.b32  	%r333, %r333, %r295;
$L__BB10_32:
	and.b32  	%r297, %r203, 8192;
	setp.eq.s32 	%p17, %r297, 0;
	@%p17 bra 	$L__BB10_34;
	ld.global.u32 	%r298, [%rd6+260];
	xor.b32  	%r337, %r337, %r298;
	ld.global.u32 	%r299, [%rd6+264];
	xor.b32  	%r336, %r336, %r299;
	ld.global.u32 	%r300, [%rd6+268];
	xor.b32  	%r335, %r335, %r300;
	ld.global.u32 	%r301, [%rd6+272];
	xor.b32  	%r334, %r334, %r301;
	ld.global.u32 	%r302, [%rd6+276];
	xor.b32  	%r333, %r333, %r302;
$L__BB10_34:
	and.b32  	%r304, %r203, 16384;
	setp.eq.s32 	%p18, %r304, 0;
	@%p18 bra 	$L__BB10_36;
	ld.global.u32 	%r305, [%rd6+280];
	xor.b32  	%r337, %r337, %r305;
	ld.global.u32 	%r306, [%rd6+284];
	xor.b32  	%r336, %r336, %r306;
	ld.global.u32 	%r307, [%rd6+288];
	xor.b32  	%r335, %r335, %r307;
	ld.global.u32 	%r308, [%rd6+292];
	xor.b32  	%r334, %r334, %r308;
	ld.global.u32 	%r309, [%rd6+296];
	xor.b32  	%r333, %r333, %r309;
$L__BB10_36:
	and.b32  	%r311, %r203, 32768;
	setp.eq.s32 	%p19, %r311, 0;
	@%p19 bra 	$L__BB10_38;
	ld.global.u32 	%r312, [%rd6+300];
	xor.b32  	%r337, %r337, %r312;
	ld.global.u32 	%r313, [%rd6+304];
	xor.b32  	%r336, %r336, %r313;
	ld.global.u32 	%r314, [%rd6+308];
	xor.b32  	%r335, %r335, %r314;
	ld.global.u32 	%r315, [%rd6+312];
	xor.b32  	%r334, %r334, %r315;
	ld.global.u32 	%r316, [%rd6+316];
	xor.b32  	%r333, %r333, %r316;
$L__BB10_38:
	add.s32 	%r332, %r332, 16;
	setp.ne.s32 	%p20, %r332, 32;
	@%p20 bra 	$L__BB10_6;
	mad.lo.s32 	%r317, %r326, -31, %r11;
	add.s32 	%r326, %r317, 1;
	setp.ne.s32 	%p21, %r326, 5;
	@%p21 bra 	$L__BB10_5;
	st.global.u32 	[%rd2+4], %r337;
	st.global.u32 	[%rd2+8], %r336;
	st.global.u32 	[%rd2+12], %r335;
	st.global.u32 	[%rd2+16], %r334;
	st.global.u32 	[%rd2+20], %r333;
	add.s32 	%r320, %r320, 1;
	setp.lt.u32 	%p22, %r320, %r2;
	@%p22 bra 	$L__BB10_4;
$L__BB10_41:
	shr.u64 	%rd7, %rd18, 2;
	add.s32 	%r319, %r319, 1;
	setp.gt.u64 	%p23, %rd18, 3;
	mov.u64 	%rd18, %rd7;
	@%p23 bra 	$L__BB10_2;
$L__BB10_42:
	mov.b32 	%r318, 0;
	st.global.v2.u32 	[%rd2+24], {%r318, %r318};
	st.global.u32 	[%rd2+32], %r318;
	mov.b64 	%rd17, 0;
	st.global.u64 	[%rd2+40], %rd17;
	ret;

}
.func  (.param .b64 func_retval0) __internal_accurate_pow(
	.param .b64 __internal_accurate_pow_param_0
)
{
	.reg .pred 	%p<8>;
	.reg .b32 	%r<46>;
	.reg .b32 	%f<3>;
	.reg .b64 	%fd<109>;

	ld.param.f64 	%fd10, [__internal_accurate_pow_param_0];
	mov.f64 	%fd11, 0d4020000000000000;
	{
	.reg .b32 %temp; 
	mov.b64 	{%temp, %r8}, %fd11;
	}
	{
	.reg .b32 %temp; 
	mov.b64 	{%r9, %temp}, %fd11;
	}
	shr.u32 	%r10, %r8, 20;
	setp.lt.u32 	%p1, %r8, 1048576;
	mov.f64 	%fd12, 0d4380000000000000;
	{
	.reg .b32 %temp; 
	mov.b64 	{%temp, %r11}, %fd12;
	}
	{
	.reg .b32 %temp; 
	mov.b64 	{%r12, %temp}, %fd12;
	}
	shr.u32 	%r13, %r11, 20;
	add.s32 	%r14, %r13, -54;
	selp.b32 	%r15, %r12, %r9, %p1;
	selp.b32 	%r16, %r11, %r8, %p1;
	selp.b32 	%r1, %r14, %r10, %p1;
	add.s32 	%r45, %r1, -1023;
	and.b32  	%r17, %r16, -2146435073;
	or.b32  	%r18, %r17, 1072693248;
	mov.b64 	%fd107, {%r15, %r18};
	setp.lt.u32 	%p2, %r18, 1073127583;
	@%p2 bra 	$L__BB11_2;
	{
	.reg .b32 %temp; 
	mov.b64 	{%r19, %temp}, %fd107;
	}
	{
	.reg .b32 %temp; 
	mov.b64 	{%temp, %r20}, %fd107;
	}
	add.s32 	%r21, %r20, -1048576;
	mov.b64 	%fd107, {%r19, %r21};
	add.s32 	%r45, %r1, -1022;
$L__BB11_2:
	add.f64 	%fd13, %fd107, 0dBFF0000000000000;
	add.f64 	%fd14, %fd107, 0d3FF0000000000000;
	rcp.approx.ftz.f64 	%fd15, %fd14;
	neg.f64 	%fd16, %fd14;
	fma.rn.f64 	%fd17, %fd16, %fd15, 0d3FF0000000000000;
	fma.rn.f64 	%fd18, %fd17, %fd17, %fd17;
	fma.rn.f64 	%fd19, %fd18, %fd15, %fd15;
	mul.f64 	%fd20, %fd13, %fd19;
	fma.rn.f64 	%fd21, %fd13, %fd19, %fd20;
	mul.f64 	%fd22, %fd21, %fd21;
	fma.rn.f64 	%fd23, %fd22, 0d3EB0F5FF7D2CAFE2, 0d3ED0F5D241AD3B5A;
	fma.rn.f64 	%fd24, %fd23, %fd22, 0d3EF3B20A75488A3F;
	fma.rn.f64 	%fd25, %fd24, %fd22, 0d3F1745CDE4FAECD5;
	fma.rn.f64 	%fd26, %fd25, %fd22, 0d3F3C71C7258A578B;
	fma.rn.f64 	%fd27, %fd26, %fd22, 0d3F6249249242B910;
	fma.rn.f64 	%fd28, %fd27, %fd22, 0d3F89999999999DFB;
	sub.f64 	%fd29, %fd13, %fd21;
	add.f64 	%fd30, %fd29, %fd29;
	neg.f64 	%fd31, %fd21;
	fma.rn.f64 	%fd32, %fd31, %fd13, %fd30;
	mul.f64 	%fd33, %fd19, %fd32;
	fma.rn.f64 	%fd34, %fd22, %fd28, 0d3FB5555555555555;
	mov.f64 	%fd35, 0d3FB5555555555555;
	sub.f64 	%fd36, %fd35, %fd34;
	fma.rn.f64 	%fd37, %fd22, %fd28, %fd36;
	add.f64 	%fd38, %fd37, 0dBC46A4CB00B9E7B0;
	add.f64 	%fd39, %fd34, %fd38;
	sub.f64 	%fd40, %fd34, %fd39;
	add.f64 	%fd41, %fd38, %fd40;
	mul.rn.f64 	%fd42, %fd21, %fd21;
	neg.f64 	%fd43, %fd42;
	fma.rn.f64 	%fd44, %fd21, %fd21, %fd43;
	{
	.reg .b32 %temp; 
	mov.b64 	{%r22, %temp}, %fd33;
	}
	{
	.reg .b32 %temp; 
	mov.b64 	{%temp, %r23}, %fd33;
	}
	add.s32 	%r24, %r23, 1048576;
	mov.b64 	%fd45, {%r22, %r24};
	fma.rn.f64 	%fd46, %fd21, %fd45, %fd44;
	mul.rn.f64 	%fd47, %fd42, %fd21;
	neg.f64 	%fd48, %fd47;
	fma.rn.f64 	%fd49, %fd42, %fd21, %fd48;
	fma.rn.f64 	%fd50, %fd42, %fd33, %fd49;
	fma.rn.f64 	%fd51, %fd46, %fd21, %fd50;
	mul.rn.f64 	%fd52, %fd39, %fd47;
	neg.f64 	%fd53, %fd52;
	fma.rn.f64 	%fd54, %fd39, %fd47, %fd53;
	fma.rn.f64 	%fd55, %fd39, %fd51, %fd54;
	fma.rn.f64 	%fd56, %fd41, %fd47, %fd55;
	add.f64 	%fd57, %fd52, %fd56;
	sub.f64 	%fd58, %fd52, %fd57;
	add.f64 	%fd59, %fd56, %fd58;
	add.f64 	%fd60, %fd21, %fd57;
	sub.f64 	%fd61, %fd21, %fd60;
	add.f64 	%fd62, %fd57, %fd61;
	add.f64 	%fd63, %fd59, %fd62;
	add.f64 	%fd64, %fd33, %fd63;
	add.f64 	%fd65, %fd60, %fd64;
	sub.f64 	%fd66, %fd60, %fd65;
	add.f64 	%fd67, %fd64, %fd66;
	xor.b32  	%r25, %r45, -2147483648;
	mov.b32 	%r26, 1127219200;
	mov.b64 	%fd68, {%r25, %r26};
	mov.b32 	%r27, -2147483648;
	mov.b64 	%fd69, {%r27, %r26};
	sub.f64 	%fd70, %fd68, %fd69;
	fma.rn.f64 	%fd71, %fd70, 0d3FE62E42FEFA39EF, %fd65;
	fma.rn.f64 	%fd72, %fd70, 0dBFE62E42FEFA39EF, %fd71;
	sub.f64 	%fd73, %fd72, %fd65;
	sub.f64 	%fd74, %fd67, %fd73;
	fma.rn.f64 	%fd75, %fd70, 0d3C7ABC9E3B39803F, %fd74;
	add.f64 	%fd76, %fd71, %fd75;
	sub.f64 	%fd77, %fd71, %fd76;
	add.f64 	%fd78, %fd75, %fd77;
	{
	.reg .b32 %temp; 
	mov.b64 	{%temp, %r28}, %fd10;
	}
	{
	.reg .b32 %temp; 
	mov.b64 	{%r29, %temp}, %fd10;
	}
	shl.b32 	%r30, %r28, 1;
	setp.gt.u32 	%p3, %r30, -33554433;
	and.b32  	%r31, %r28, -15728641;
	selp.b32 	%r32, %r31, %r28, %p3;
	mov.b64 	%fd79, {%r29, %r32};
	mul.rn.f64 	%fd80, %fd76, %fd79;
	neg.f64 	%fd81, %fd80;
	fma.rn.f64 	%fd82, %fd76, %fd79, %fd81;
	fma.rn.f64 	%fd83, %fd78, %fd79, %fd82;
	add.f64 	%fd4, %fd80, %fd83;
	sub.f64 	%fd84, %fd80, %fd4;
	add.f64 	%fd5, %fd83, %fd84;
	fma.rn.f64 	%fd85, %fd4, 0d3FF71547652B82FE, 0d4338000000000000;
	{
	.reg .b32 %temp; 
	mov.b64 	{%r5, %temp}, %fd85;
	}
	mov.f64 	%fd86, 0dC338000000000000;
	add.rn.f64 	%fd87, %fd85, %fd86;
	fma.rn.f64 	%fd88, %fd87, 0dBFE62E42FEFA39EF, %fd4;
	fma.rn.f64 	%fd89, %fd87, 0dBC7ABC9E3B39803F, %fd88;
	fma.rn.f64 	%fd90, %fd89, 0d3E5ADE1569CE2BDF, 0d3E928AF3FCA213EA;
	fma.rn.f64 	%fd91, %fd90, %fd89, 0d3EC71DEE62401315;
	fma.rn.f64 	%fd92, %fd91, %fd89, 0d3EFA01997C89EB71;
	fma.rn.f64 	%fd93, %fd92, %fd89, 0d3F2A01A014761F65;
	fma.rn.f64 	%fd94, %fd93, %fd89, 0d3F56C16C1852B7AF;
	fma.rn.f64 	%fd95, %fd94, %fd89, 0d3F81111111122322;
	fma.rn.f64 	%fd96, %fd95, %fd89, 0d3FA55555555502A1;
	fma.rn.f64 	%fd97, %fd96, %fd89, 0d3FC5555555555511;
	fma.rn.f64 	%fd98, %fd97, %fd89, 0d3FE000000000000B;
	fma.rn.f64 	%fd99, %fd98, %fd89, 0d3FF0000000000000;
	fma.rn.f64 	%fd100, %fd99, %fd89, 0d3FF0000000000000;
	{
	.reg .b32 %temp; 
	mov.b64 	{%r6, %temp}, %fd100;
	}
	{
	.reg .b32 %temp; 
	mov.b64 	{%temp, %r7}, %fd100;
	}
	shl.b32 	%r33, %r5, 20;
	add.s32 	%r34, %r33, %r7;
	mov.b64 	%fd108, {%r6, %r34};
	{
	.reg .b32 %temp; 
	mov.b64 	{%temp, %r35}, %fd4;
	}
	mov.b32 	%f2, %r35;
	abs.f32 	%f1, %f2;
	setp.lt.f32 	%p4, %f1, 0f4086232B;
	@%p4 bra 	$L__BB11_5;
	setp.lt.f64 	%p5, %fd4, 0d0000000000000000;
	add.f64 	%fd101, %fd4, 0d7FF0000000000000;
	selp.f64 	%fd108, 0d0000000000000000, %fd101, %p5;
	setp.geu.f32 	%p6, %f1, 0f40874800;
	@%p6 bra 	$L__BB11_5;
	shr.u32 	%r36, %r5, 31;
	add.s32 	%r37, %r5, %r36;
	shr.s32 	%r38, %r37, 1;
	shl.b32 	%r39, %r38, 20;
	add.s32 	%r40, %r7, %r39;
	mov.b64 	%fd102, {%r6, %r40};
	sub.s32 	%r41, %r5, %r38;
	shl.b32 	%r42, %r41, 20;
	add.s32 	%r43, %r42, 1072693248;
	mov.b32 	%r44, 0;
	mov.b64 	%fd103, {%r44, %r43};
	mul.f64 	%fd108, %fd103, %fd102;
$L__BB11_5:
	abs.f64 	%fd104, %fd108;
	setp.eq.f64 	%p7, %fd104, 0d7FF0000000000000;
	fma.rn.f64 	%fd105, %fd108, %fd5, %fd108;
	selp.f64 	%fd106, %fd108, %fd105, %p7;
	st.param.f64 	[func_retval0], %fd106;
	ret;

}


// ===== COMPILED SASS (sm_100) =====

	.target	sm_100

	.elftype	@"ET_EXEC"


//--------------------- .note.nv.tkinfo           --------------------------
	.section	.note.nv.tkinfo,"",@"SHT_NOTE"
	.sectionflags	@"SHF_NOTE_NV_TKINFO"
	.tkinfo
        /*0018*/ 	.word	0x00000002
        /*0030*/ 	.string	""
        /*0030*/ 	.string	"ptxas"
        /*0030*/ 	.string	"Cuda compilation tools, release 13.0, V13.0.88"
        /*0030*/ 	.string	"Build cuda_13.0.r13.0/compiler.36424714_0"
        /*0030*/ 	.string	"-arch sm_100 -m 64 "



//--------------------- .note.nv.cuinfo           --------------------------
	.section	.note.nv.cuinfo,"",@"SHT_NOTE"
	.sectionflags	@"SHF_NOTE_NV_CUINFO"
        /*0018*/ 	.short	0x0002
        /*001a*/ 	.short	0x0064
        /*001c*/ 	.short	0x0082
	.zero		2


//--------------------- .nv.info                  --------------------------
	.section	.nv.info,"",@"SHT_CUDA_INFO"
	.align	4


	//----- nvinfo : EIATTR_REGCOUNT
	.align		4
        /*0000*/ 	.byte	0x04, 0x2f
        /*0002*/ 	.short	(.L_12 - .L_11)
	.align		4
.L_11:
        /*0004*/ 	.word	index@(_Z19get_coverage_kernelPiPd)
        /*0008*/ 	.word	0x0000001c


	//----- nvinfo : EIATTR_FRAME_SIZE
	.align		4
.L_12:
        /*000c*/ 	.byte	0x04, 0x11
        /*000e*/ 	.short	(.L_14 - .L_13)
	.align		4
.L_13:
        /*0010*/ 	.word	index@($_Z19get_coverage_kernelPiPd$__internal_accurate_pow)
        /*0014*/ 	.word	0x00000000


	//----- nvinfo : EIATTR_FRAME_SIZE
	.align		4
.L_14:
        /*0018*/ 	.byte	0x04, 0x11
        /*001a*/ 	.short	(.L_16 - .L_15)
	.align		4
.L_15:
        /*001c*/ 	.word	index@(_Z19get_coverage_kernelPiPd)
        /*0020*/ 	.word	0x00000000


	//----- nvinfo : EIATTR_REGCOUNT
	.align		4
.L_16:
        /*0024*/ 	.byte	0x04, 0x2f
        /*0026*/ 	.short	(.L_18 - .L_17)
	.align		4
.L_17:
        /*0028*/ 	.word	index@(_Z16reset_env_kernelPiPb)
        /*002c*/ 	.word	0x00000008


	//----- nvinfo : EIATTR_FRAME_SIZE
	.align		4
.L_18:
        /*0030*/ 	.byte	0x04, 0x11
        /*0032*/ 	.short	(.L_20 - .L_19)
	.align		4
.L_19:
        /*0034*/ 	.word	index@(_Z16reset_env_kernelPiPb)
        /*0038*/ 	.word	0x00000000


	//----- nvinfo : EIATTR_REGCOUNT
	.align		4
.L_20:
        /*003c*/ 	.byte	0x04, 0x2f
        /*003e*/ 	.short	(.L_22 - .L_21)
	.align		4
.L_21:
        /*0040*/ 	.word	index@(_Z21update_env_pre_kernelPiPdP17curandStateXORWOW)
        /*0044*/ 	.word	0x0000001e


	//----- nvinfo : EIATTR_FRAME_SIZE
	.align		4
.L_22:
        /*0048*/ 	.byte	0x04, 0x11
        /*004a*/ 	.short	(.L_24 - .L_23)
	.align		4
.L_23:
        /*004c*/ 	.word	index@($_Z21update_env_pre_kernelPiPdP17curandStateXORWOW$__internal_accurate_pow)
        /*0050*/ 	.word	0x00000000


	//----- nvinfo : EIATTR_FRAME_SIZE
	.align		4
.L_24:
        /*0054*/ 	.byte	0x04, 0x11
        /*0056*/ 	.short	(.L_26 - .L_25)
	.align		4
.L_25:
        /*0058*/ 	.word	index@(_Z21update_env_pre_kernelPiPdP17curandStateXORWOW)
        /*005c*/ 	.word	0x00000000


	//----- nvinfo : EIATTR_REGCOUNT
	.align		4
.L_26:
        /*0060*/ 	.byte	0x04, 0x2f
        /*0062*/ 	.short	(.L_28 - .L_27)
	.align		4
.L_27:
        /*0064*/ 	.word	index@(_Z25update_env_pre_run_kernelPiPdP17curandStateXORWOWb)
        /*0068*/ 	.word	0x00000026


	//----- nvinfo : EIATTR_FRAME_SIZE
	.align		4
.L_28:
        /*006c*/ 	.byte	0x04, 0x11
        /*006e*/ 	.short	(.L_30 - .L_29)
	.align		4
.L_29:
        /*0070*/ 	.word	index@($_Z25update_env_pre_run_kernelPiPdP17curandStateXORWOWb$__internal_accurate_pow)
        /*0074*/ 	.word	0x00000038


	//----- nvinfo : EIATTR_FRAME_SIZE
	.align		4
.L_30:
        /*0078*/ 	.byte	0x04, 0x11
        /*007a*/ 	.short	(.L_32 - .L_31)
	.align		4
.L_31:
        /*007c*/ 	.word	index@(_Z25update_env_pre_run_kernelPiPdP17curandStateXORWOWb)
        /*0080*/ 	.word	0x00000038


	//----- nvinfo : EIATTR_REGCOUNT
	.align		4
.L_32:
        /*0084*/ 	.byte	0x04, 0x2f
        /*0086*/ 	.short	(.L_34 - .L_33)
	.align		4
.L_33:
        /*0088*/ 	.word	index@(_Z20update_reward_kernelPiPd)
        /*008c*/ 	.word	0x00000018


	//----- nvinfo : EIATTR_FRAME_SIZE
	.align		4
.L_34:
        /*0090*/ 	.byte	0x04, 0x11
        /*0092*/ 	.short	(.L_36 - .L_35)
	.align		4
.L_35:
        /*0094*/ 	.word	index@(_Z20update_reward_kernelPiPd)
        /*0098*/ 	.word	0x00000000


	//----- nvinfo : EIATTR_REGCOUNT
	.align		4
.L_36:
        /*009c*/ 	.byte	0x04, 0x2f
        /*009e*/ 	.short	(.L_38 - .L_37)
	.align		4
.L_37:
        /*00a0*/ 	.word	index@(_Z19debug_reward_kernelPd)
        /*00a4*/ 	.word	0x00000018


	//----- nvinfo : EIATTR_FRAME_SIZE
	.align		4
.L_38:
        /*00a8*/ 	.byte	0x04, 0x11
        /*00aa*/ 	.short	(.L_40 - .L_39)
	.align		4
.L_39:
        /*00ac*/ 	.word	index@(_Z19debug_reward_kernelPd)
        /*00b0*/ 	.word	0x00000010


	//----- nvinfo : EIATTR_REGCOUNT
	.align		4
.L_40:
        /*00b4*/ 	.byte	0x04, 0x2f
        /*00b6*/ 	.short	(.L_42 - .L_41)
	.align		4
.L_41:
        /*00b8*/ 	.word	index@(_Z19cal_q_kernel_singlePiPdS0_)
        /*00bc*/ 	.word	0x00000022


	//----- nvinfo : EIATTR_FRAME_SIZE
	.align		4
.L_42:
        /*00c0*/ 	.byte	0x04, 0x11
        /*00c2*/ 	.short	(.L_44 - .L_43)
	.align		4
.L_43:
        /*00c4*/ 	.word	index@($_Z19cal_q_kernel_singlePiPdS0_$__internal_accurate_pow)
        /*00c8*/ 	.word	0x00000000


	//----- nvinfo : EIATTR_FRAME_SIZE
	.align		4
.L_44:
        /*00cc*/ 	.byte	0x04, 0x11
        /*00ce*/ 	.short	(.L_46 - .L_45)
	.align		4
.L_45:
        /*00d0*/ 	.word	index@(_Z19cal_q_kernel_singlePiPdS0_)
        /*00d4*/ 	.word	0x00000000


	//----- nvinfo : EIATTR_REGCOUNT
	.align		4
.L_46:
        /*00d8*/ 	.byte	0x04, 0x2f
        /*00da*/ 	.short	(.L_48 - .L_47)
	.align		4
.L_47:
        /*00dc*/ 	.word	index@(_Z23update_env_after_kernelPiPdP17curandStateXORWOW)
        /*00e0*/ 	.word	0x00000018


	//----- nvinfo : EIATTR_FRAME_SIZE
	.align		4
.L_48:
        /*00e4*/ 	.byte	0x04, 0x11
        /*00e6*/ 	.short	(.L_50 - .L_49)
	.align		4
.L_49:
        /*00e8*/ 	.word	index@(_Z23update_env_after_kernelPiPdP17curandStateXORWOW)
        /*00ec*/ 	.word	0x00000000


	//----- nvinfo : EIATTR_REGCOUNT
	.align		4
.L_50:
        /*00f0*/ 	.byte	0x04, 0x2f
        /*00f2*/ 	.short	(.L_52 - .L_51)
	.align		4
.L_51:
        /*00f4*/ 	.word	index@(_Z19is_end_state_kernelPiPb)
        /*00f8*/ 	.word	0x00000008


	//----- nvinfo : EIATTR_FRAME_SIZE
	.align		4
.L_52:
        /*00fc*/ 	.byte	0x04, 0x11
        /*00fe*/ 	.short	(.L_54 - .L_53)
	.align		4
.L_53:
        /*0100*/ 	.word	index@(_Z19is_end_state_kernelPiPb)
        /*0104*/ 	.word	0x00000000


	//----- nvinfo : EIATTR_REGCOUNT
	.align		4
.L_54:
        /*0108*/ 	.byte	0x04, 0x2f
        /*010a*/ 	.short	(.L_56 - .L_55)
	.align		4
.L_55:
        /*010c*/ 	.word	index@(_Z25reset_is_end_state_kernelPb)
        /*0110*/ 	.word	0x00000006


	//----- nvinfo : EIATTR_FRAME_SIZE
	.align		4
.L_56:
        /*0114*/ 	.byte	0x04, 0x11
        /*0116*/ 	.short	(.L_58 - .L_57)
	.align		4
.L_57:
        /*0118*/ 	.word	index@(_Z25reset_is_end_state_kernelPb)
        /*011c*/ 	.word	0x00000000


	//----- nvinfo : EIATTR_REGCOUNT
	.align		4
.L_58:
        /*0120*/ 	.byte	0x04, 0x2f
        /*0122*/ 	.short	(.L_60 - .L_59)
	.align		4
.L_59:
        /*0124*/ 	.word	index@(_Z17rand_setup_kernelP17curandStateXORWOW)
        /*0128*/ 	.word	0x0000001f


	//----- nvinfo : EIATTR_FRAME_SIZE
	.align		4
.L_60:
        /*012c*/ 	.byte	0x04, 0x11
        /*012e*/ 	.short	(.L_62 - .L_61)
	.align		4
.L_61:
        /*0130*/ 	.word	index@(_Z17rand_setup_kernelP17curandStateXORWOW)
        /*0134*/ 	.word	0x00000000


	//----- nvinfo : EIATTR_MIN_STACK_SIZE
	.align		4
.L_62:
        /*0138*/ 	.byte	0x04, 0x12
        /*013a*/ 	.short	(.L_64 - .L_63)
	.align		4
.L_63:
        /*013c*/ 	.word	index@(_Z17rand_setup_kernelP17curandStateXORWOW)
        /*0140*/ 	.word	0x00000000


	//----- nvinfo : EIATTR_MIN_STACK_SIZE
	.align		4
.L_64:
        /*0144*/ 	.byte	0x04, 0x12
        /*0146*/ 	.short	(.L_66 - .L_65)
	.align		4
.L_65:
        /*0148*/ 	.word	index@(_Z25reset_is_end_state_kernelPb)
        /*014c*/ 	.word	0x00000000


	//----- nvinfo : EIATTR_MIN_STACK_SIZE
	.align		4
.L_66:
        /*0150*/ 	.byte	0x04, 0x12
        /*0152*/ 	.short	(.L_68 - .L_67)
	.align		4
.L_67:
        /*0154*/ 	.word	index@(_Z19is_end_state_kernelPiPb)
        /*0158*/ 	.word	0x00000000


	//----- nvinfo : EIATTR_MIN_STACK_SIZE
	.align		4
.L_68:
        /*015c*/ 	.byte	0x04, 0x12
        /*015e*/ 	.short	(.L_70 - .L_69)
	.align		4
.L_69:
        /*0160*/ 	.word	index@(_Z23update_env_after_kernelPiPdP17curandStateXORWOW)
        /*0164*/ 	.word	0x00000000


	//----- nvinfo : EIATTR_MIN_STACK_SIZE
	.align		4
.L_70:
        /*0168*/ 	.byte	0x04, 0x12
        /*016a*/ 	.short	(.L_72 - .L_71)
	.align		4
.L_71:
        /*016c*/ 	.word	index@(_Z19cal_q_kernel_singlePiPdS0_)
        /*0170*/ 	.word	0x00000000


	//----- nvinfo : EIATTR_MIN_STACK_SIZE
	.align		4
.L_72:
        /*0174*/ 	.byte	0x04, 0x12
        /*0176*/ 	.short	(.L_74 - .L_73)
	.align		4
.L_73:
        /*0178*/ 	.word	index@(_Z19debug_reward_kernelPd)
        /*017c*/ 	.word	0x00000010


	//----- nvinfo : EIATTR_MIN_STACK_SIZE
	.align		4
.L_74:
        /*0180*/ 	.byte	0x04, 0x12
        /*0182*/ 	.short	(.L_76 - .L_75)
	.align		4
.L_75:
        /*0184*/ 	.word	index@(_Z20update_reward_kernelPiPd)
        /*0188*/ 	.word	0x00000000


	//----- nvinfo : EIATTR_MIN_STACK_SIZE
	.align		4
.L_76:
        /*018c*/ 	.byte	0x04, 0x12
        /*018e*/ 	.short	(.L_78 - .L_77)
	.align		4
.L_77:
        /*0190*/ 	.word	index@(_Z25update_env_pre_run_kernelPiPdP17curandStateXORWOWb)
        /*0194*/ 	.word	0x00000038


	//----- nvinfo : EIATTR_MIN_STACK_SIZE
	.align		4
.L_78:
        /*0198*/ 	.byte	0x04, 0x12
        /*019a*/ 	.short	(.L_80 - .L_79)
	.align		4
.L_79:
        /*019c*/ 	.word	index@(_Z21update_env_pre_kernelPiPdP17curandStateXORWOW)
        /*01a0*/ 	.word	0x00000000


	//----- nvinfo : EIATTR_MIN_STACK_SIZE
	.align		4
.L_80:
        /*01a4*/ 	.byte	0x04, 0x12
        /*01a6*/ 	.short	(.L_82 - .L_81)
	.align		4
.L_81:
        /*01a8*/ 	.word	index@(_Z16reset_env_kernelPiPb)
        /*01ac*/ 	.word	0x00000000


	//----- nvinfo : EIATTR_MIN_STACK_SIZE
	.align		4
.L_82:
        /*01b0*/ 	.byte	0x04, 0x12
        /*01b2*/ 	.short	(.L_84 - .L_83)
	.align		4
.L_83:
        /*01b4*/ 	.word	index@(_Z19get_coverage_kernelPiPd)
        /*01b8*/ 	.word	0x00000000
.L_84:


//--------------------- .nv.compat                --------------------------
	.section	.nv.compat,"",@"SHT_CUDA_COMPAT_INFO"
	.align	4
        /*0000*/ 	.byte	0x02, 0x09, 0x00, 0x00, 0x02, 0x02, 0x01, 0x00, 0x02, 0x05, 0x05, 0x00, 0x03, 0x07, 0x01, 0x01
        /*0010*/ 	.byte	0x02, 0x03, 0x00, 0x00, 0x02, 0x06, 0x01, 0x00, 0x04, 0x0b, 0x08, 0x00, 0x01, 0x00, 0x00, 0x00
        /*0020*/ 	.byte	0x00, 0x00, 0x00, 0x00


//--------------------- .nv.info._Z17rand_setup_kernelP17curandStateXORWOW --------------------------
	.section	.nv.info._Z17rand_setup_kernelP17curandStateXORWOW,"",@"SHT_CUDA_INFO"
	.sectionflags	@""
	.align	4


	//----- nvinfo : EIATTR_CUDA_API_VERSION
	.align		4
        /*0000*/ 	.byte	0x04, 0x37
        /*0002*/ 	.short	(.L_86 - .L_85)
.L_85:
        /*0004*/ 	.word	0x00000082


	//----- nvinfo : EIATTR_KPARAM_INFO
	.align		4
.L_86:
        /*0008*/ 	.byte	0x04, 0x17
        /*000a*/ 	.short	(.L_88 - .L_87)
.L_87:
        /*000c*/ 	.word	0x00000000
        /*0010*/ 	.short	0x0000
        /*0012*/ 	.short	0x0000
        /*0014*/ 	.byte	0x00, 0xf5, 0x21, 0x00


	//----- nvinfo : EIATTR_SPARSE_MMA_MASK
	.align		4
.L_88:
        /*0018*/ 	.byte	0x03, 0x50
        /*001a*/ 	.short	0x0000


	//----- nvinfo : EIATTR_MAXREG_COUNT
	.align		4
        /*001c*/ 	.byte	0x03, 0x1b
        /*001e*/ 	.short	0x00ff


	//----- nvinfo : EIATTR_MERCURY_ISA_VERSION
	.align		4
        /*0020*/ 	.byte	0x03, 0x5f
        /*0022*/ 	.short	0x0101


	//----- nvinfo : EIATTR_VRC_CTA_INIT_COUNT
	.align		4
        /*0024*/ 	.byte	0x02, 0x4a
	.zero		1
	.zero		1


	//----- nvinfo : EIATTR_EXIT_INSTR_OFFSETS
	.align		4
        /*0028*/ 	.byte	0x04, 0x1c
        /*002a*/ 	.short	(.L_90 - .L_89)


	//   ....[0]....
.L_89:
        /*002c*/ 	.word	0x00000ed0


	//----- nvinfo : EIATTR_CRS_STACK_SIZE
	.align		4
.L_90:
        /*0030*/ 	.byte	0x04, 0x1e
        /*0032*/ 	.short	(.L_92 - .L_91)
.L_91:
        /*0034*/ 	.word	0x00000000


	//----- nvinfo : EIATTR_CBANK_PARAM_SIZE
	.align		4
.L_92:
        /*0038*/ 	.byte	0x03, 0x19
        /*003a*/ 	.short	0x0008


	//----- nvinfo : EIATTR_PARAM_CBANK
	.align		4
        /*003c*/ 	.byte	0x04, 0x0a
        /*003e*/ 	.short	(.L_94 - .L_93)
	.align		4
.L_93:
        /*0040*/ 	.word	index@(.nv.constant0._Z17rand_setup_kernelP17curandStateXORWOW)
        /*0044*/ 	.short	0x0380
        /*0046*/ 	.short	0x0008


	//----- nvinfo : EIATTR_SW_WAR
	.align		4
.L_94:
        /*0048*/ 	.byte	0x04, 0x36
        /*004a*/ 	.short	(.L_96 - .L_95)
.L_95:
        /*004c*/ 	.word	0x00000008
.L_96:


//--------------------- .nv.info._Z25reset_is_end_state_kernelPb --------------------------
	.section	.nv.info._Z25reset_is_end_state_kernelPb,"",@"SHT_CUDA_INFO"
	.sectionflags	@""
	.align	4


	//----- nvinfo : EIATTR_CUDA_API_VERSION
	.align		4
        /*0000*/ 	.byte	0x04, 0x37
        /*0002*/ 	.short	(.L_98 - .L_97)
.L_97:
        /*0004*/ 	.word	0x00000082


	//----- nvinfo : EIATTR_KPARAM_INFO
	.align		4
.L_98:
        /*0008*/ 	.byte	0x04, 0x17
        /*000a*/ 	.short	(.L_100 - .L_99)
.L_99:
        /*000c*/ 	.word	0x00000000
        /*0010*/ 	.short	0x0000
        /*0012*/ 	.short	0x0000
        /*0014*/ 	.byte	0x00, 0xf5, 0x21, 0x00


	//----- nvinfo : EIATTR_SPARSE_MMA_MASK
	.align		4
.L_100:
        /*0018*/ 	.byte	0x03, 0x50
        /*001a*/ 	.short	0x0000


	//----- nvinfo : EIATTR_MAXREG_COUNT
	.align		4
        /*001c*/ 	.byte	0x03, 0x1b
        /*001e*/ 	.short	0x00ff


	//----- nvinfo : EIATTR_MERCURY_ISA_VERSION
	.align		4
        /*0020*/ 	.byte	0x03, 0x5f
        /*0022*/ 	.short	0x0101


	//----- nvinfo : EIATTR_VRC_CTA_INIT_COUNT
	.align		4
        /*0024*/ 	.byte	0x02, 0x4a
	.zero		1
	.zero		1


	//----- nvinfo : EIATTR_EXIT_INSTR_OFFSETS
	.align		4
        /*0028*/ 	.byte	0x04, 0x1c
        /*002a*/ 	.short	(.L_102 - .L_101)


	//   ....[0]....
.L_101:
        /*002c*/ 	.word	0x00000040


	//----- nvinfo : EIATTR_CBANK_PARAM_SIZE
	.align		4
.L_102:
        /*0030*/ 	.byte	0x03, 0x19
        /*0032*/ 	.short	0x0008


	//----- nvinfo : EIATTR_PARAM_CBANK
	.align		4
        /*0034*/ 	.byte	0x04, 0x0a
        /*0036*/ 	.short	(.L_104 - .L_103)
	.align		4
.L_103:
        /*0038*/ 	.word	index@(.nv.constant0._Z25reset_is_end_state_kernelPb)
        /*003c*/ 	.short	0x0380
        /*003e*/ 	.short	0x0008


	//----- nvinfo : EIATTR_SW_WAR
	.align		4
.L_104:
        /*0040*/ 	.byte	0x04, 0x36
        /*0042*/ 	.short	(.L_106 - .L_105)
.L_105:
        /*0044*/ 	.word	0x00000008
.L_106:


//--------------------- .nv.info._Z19is_end_state_kernelPiPb --------------------------
	.section	.nv.info._Z19is_end_state_kernelPiPb,"",@"SHT_CUDA_INFO"
	.sectionflags	@""
	.align	4


	//----- nvinfo : EIATTR_CUDA_API_VERSION
	.align		4
        /*0000*/ 	.byte	0x04, 0x37
        /*0002*/ 	.short	(.L_108 - .L_107)
.L_107:
        /*0004*/ 	.word	0x00000082


	//----- nvinfo : EIATTR_KPARAM_INFO
	.align		4
.L_108:
        /*0008*/ 	.byte	0x04, 0x17
        /*000a*/ 	.short	(.L_110 - .L_109)
.L_109:
        /*000c*/ 	.word	0x00000000
        /*0010*/ 	.short	0x0001
        /*0012*/ 	.short	0x0008
        /*0014*/ 	.byte	0x00, 0xf5, 0x21, 0x00


	//----- nvinfo : EIATTR_KPARAM_INFO
	.align		4
.L_110:
        /*0018*/ 	.byte	0x04, 0x17
        /*001a*/ 	.short	(.L_112 - .L_111)
.L_111:
        /*001c*/ 	.word	0x00000000
        /*0020*/ 	.short	0x0000
        /*0022*/ 	.short	0x0000
        /*0024*/ 	.byte	0x00, 0xf5, 0x21, 0x00


	//----- nvinfo : EIATTR_SPARSE_MMA_MASK
	.align		4
.L_112:
        /*0028*/ 	.byte	0x03, 0x50
        /*002a*/ 	.short	0x0000


	//----- nvinfo : EIATTR_MAXREG_COUNT
	.align		4
        /*002c*/ 	.byte	0x03, 0x1b
        /*002e*/ 	.short	0x00ff


	//----- nvinfo : EIATTR_MERCURY_ISA_VERSION
	.align		4
        /*0030*/ 	.byte	0x03, 0x5f
        /*0032*/ 	.short	0x0101


	//----- nvinfo : EIATTR_VRC_CTA_INIT_COUNT
	.align		4
        /*0034*/ 	.byte	0x02, 0x4a
	.zero		1
	.zero		1


	//----- nvinfo : EIATTR_EXIT_INSTR_OFFSETS
	.align		4
        /*0038*/ 	.byte	0x04, 0x1c
        /*003a*/ 	.short	(.L_114 - .L_113)


	//   ....[0]....
.L_113:
        /*003c*/ 	.word	0x00000060


	//   ....[1]....
        /*0040*/ 	.word	0x00000170


	//   ....[2]....
        /*0044*/ 	.word	0x000001c0


	//----- nvinfo : EIATTR_CRS_STACK_SIZE
	.align		4
.L_114:
        /*0048*/ 	.byte	0x04, 0x1e
        /*004a*/ 	.short	(.L_116 - .L_115)
.L_115:
        /*004c*/ 	.word	0x00000000


	//----- nvinfo : EIATTR_CBANK_PARAM_SIZE
	.align		4
.L_116:
        /*0050*/ 	.byte	0x03, 0x19
        /*0052*/ 	.short	0x0010


	//----- nvinfo : EIATTR_PARAM_CBANK
	.align		4
        /*0054*/ 	.byte	0x04, 0x0a
        /*0056*/ 	.short	(.L_118 - .L_117)
	.align		4
.L_117:
        /*0058*/ 	.word	index@(.nv.constant0._Z19is_end_state_kernelPiPb)
        /*005c*/ 	.short	0x0380
        /*005e*/ 	.short	0x0010


	//----- nvinfo : EIATTR_SW_WAR
	.align		4
.L_118:
        /*0060*/ 	.byte	0x04, 0x36
        /*0062*/ 	.short	(.L_120 - .L_119)
.L_119:
        /*0064*/ 	.word	0x00000008
.L_120:


//--------------------- .nv.info._Z23update_env_after_kernelPiPdP17curandStateXORWOW --------------------------
	.section	.nv.info._Z23update_env_after_kernelPiPdP17curandStateXORWOW,"",@"SHT_CUDA_INFO"
	.sectionflags	@""
	.align	4


	//----- nvinfo : EIATTR_CUDA_API_VERSION
	.align		4
        /*0000*/ 	.byte	0x04, 0x37
        /*0002*/ 	.short	(.L_122 - .L_121)
.L_121:
        /*0004*/ 	.word	0x00000082


	//----- nvinfo : EIATTR_KPARAM_INFO
	.align		4
.L_122:
        /*0008*/ 	.byte	0x04, 0x17
        /*000a*/ 	.short	(.L_124 - .L_123)
.L_123:
        /*000c*/ 	.word	0x00000000
        /*0010*/ 	.short	0x0002
        /*0012*/ 	.short	0x0010
        /*0014*/ 	.byte	0x00, 0xf5, 0x21, 0x00


	//----- nvinfo : EIATTR_KPARAM_INFO
	.align		4
.L_124:
        /*0018*/ 	.byte	0x04, 0x17
        /*001a*/ 	.short	(.L_126 - .L_125)
.L_125:
        /*001c*/ 	.word	0x00000000
        /*0020*/ 	.short	0x0001
        /*0022*/ 	.short	0x0008
        /*0024*/ 	.byte	0x00, 0xf5, 0x21, 0x00


	//----- nvinfo : EIATTR_KPARAM_INFO
	.align		4
.L_126:
        /*0028*/ 	.byte	0x04, 0x17
        /*002a*/ 	.short	(.L_128 - .L_127)
.L_127:
        /*002c*/ 	.word	0x00000000
        /*0030*/ 	.short	0x0000
        /*0032*/ 	.short	0x0000
        /*0034*/ 	.byte	0x00, 0xf5, 0x21, 0x00


	//----- nvinfo : EIATTR_SPARSE_MMA_MASK
	.align		4
.L_128:
        /*0038*/ 	.byte	0x03, 0x50
        /*003a*/ 	.short	0x0000


	//----- nvinfo : EIATTR_MAXREG_COUNT
	.align		4
        /*003c*/ 	.byte	0x03, 0x1b
        /*003e*/ 	.short	0x00ff


	//----- nvinfo : EIATTR_MERCURY_ISA_VERSION
	.align		4
        /*0040*/ 	.byte	0x03, 0x5f
        /*0042*/ 	.short	0x0101


	//----- nvinfo : EIATTR_VRC_CTA_INIT_COUNT
	.align		4
        /*0044*/ 	.byte	0x02, 0x4a
	.zero		1
	.zero		1


	//----- nvinfo : EIATTR_EXIT_INSTR_OFFSETS
	.align		4
        /*0048*/ 	.byte	0x04, 0x1c
        /*004a*/ 	.short	(.L_130 - .L_129)


	//   ....[0]....
.L_129:
        /*004c*/ 	.word	0x00000060


	//   ....[1]....
        /*0050*/ 	.word	0x00000b60


	//----- nvinfo : EIATTR_CRS_STACK_SIZE
	.align		4
.L_130:
        /*0054*/ 	.byte	0x04, 0x1e
        /*0056*/ 	.short	(.L_132 - .L_131)
.L_131:
        /*0058*/ 	.word	0x00000000


	//----- nvinfo : EIATTR_CBANK_PARAM_SIZE
	.align		4
.L_132:
        /*005c*/ 	.byte	0x03, 0x19
        /*005e*/ 	.short	0x0018


	//----- nvinfo : EIATTR_PARAM_CBANK
	.align		4
        /*0060*/ 	.byte	0x04, 0x0a
        /*0062*/ 	.short	(.L_134 - .L_133)
	.align		4
.L_133:
        /*0064*/ 	.word	index@(.nv.constant0._Z23update_env_after_kernelPiPdP17curandStateXORWOW)
        /*0068*/ 	.short	0x0380
        /*006a*/ 	.short	0x0018


	//----- nvinfo : EIATTR_SW_WAR
	.align		4
.L_134:
        /*006c*/ 	.byte	0x04, 0x36
        /*006e*/ 	.short	(.L_136 - .L_135)
.L_135:
        /*0070*/ 	.word	0x00000008
.L_136:


//--------------------- .nv.info._Z19cal_q_kernel_singlePiPdS0_ --------------------------
	.section	.nv.info._Z19cal_q_kernel_singlePiPdS0_,"",@"SHT_CUDA_INFO"
	.sectionflags	@""
	.align	4


	//----- nvinfo : EIATTR_CUDA_API_VERSION
	.align		4
        /*0000*/ 	.byte	0x04, 0x37
        /*0002*/ 	.short	(.L_138 - .L_137)
.L_137:
        /*0004*/ 	.word	0x00000082


	//----- nvinfo : EIATTR_KPARAM_INFO
	.align		4
.L_138:
        /*0008*/ 	.byte	0x04, 0x17
        /*000a*/ 	.short	(.L_140 - .L_139)
.L_139:
        /*000c*/ 	.word	0x00000000
        /*0010*/ 	.short	0x0002
        /*0012*/ 	.short	0x0010
        /*0014*/ 	.byte	0x00, 0xf5, 0x21, 0x00


	//----- nvinfo : EIATTR_KPARAM_INFO
	.align		4
.L_140:
        /*0018*/ 	.byte	0x04, 0x17
        /*001a*/ 	.short	(.L_142 - .L_141)
.L_141:
        /*001c*/ 	.word	0x00000000
        /*0020*/ 	.short	0x0001
        /*0022*/ 	.short	0x0008
        /*0024*/ 	.byte	0x00, 0xf5, 0x21, 0x00


	//----- nvinfo : EIATTR_KPARAM_INFO
	.align		4
.L_142:
        /*0028*/ 	.byte	0x04, 0x17
        /*002a*/ 	.short	(.L_144 - .L_143)
.L_143:
        /*002c*/ 	.word	0x00000000
        /*0030*/ 	.short	0x0000
        /*0032*/ 	.short	0x0000
        /*0034*/ 	.byte	0x00, 0xf5, 0x21, 0x00


	//----- nvinfo : EIATTR_SPARSE_MMA_MASK
	.align		4
.L_144:
        /*0038*/ 	.byte	0x03, 0x50
        /*003a*/ 	.short	0x0000


	//----- nvinfo : EIATTR_MAXREG_COUNT
	.align		4
        /*003c*/ 	.byte	0x03, 0x1b
        /*003e*/ 	.short	0x00ff


	//----- nvinfo : EIATTR_MERCURY_ISA_VERSION
	.align		4
        /*0040*/ 	.byte	0x03, 0x5f
        /*0042*/ 	.short	0x0101


	//----- nvinfo : EIATTR_VRC_CTA_INIT_COUNT
	.align		4
        /*0044*/ 	.byte	0x02, 0x4a
	.zero		1
	.zero		1


	//----- nvinfo : EIATTR_EXIT_INSTR_OFFSETS
	.align		4
        /*0048*/ 	.byte	0x04, 0x1c
        /*004a*/ 	.short	(.L_146 - .L_145)


	//   ....[0]....
.L_145:
        /*004c*/ 	.word	0x00000090


	//   ....[1]....
        /*0050*/ 	.word	0x00000240


	//   ....[2]....
        /*0054*/ 	.word	0x000002e0


	//   ....[3]....
        /*0058*/ 	.word	0x00000380


	//   ....[4]....
        /*005c*/ 	.word	0x00000410


	//   ....[5]....
        /*0060*/ 	.word	0x00000c30


	//----- nvinfo : EIATTR_CRS_STACK_SIZE
	.align		4
.L_146:
        /*0064*/ 	.byte	0x04, 0x1e
        /*0066*/ 	.short	(.L_148 - .L_147)
.L_147:
        /*0068*/ 	.word	0x00000000


	//----- nvinfo : EIATTR_CBANK_PARAM_SIZE
	.align		4
.L_148:
        /*006c*/ 	.byte	0x03, 0x19
        /*006e*/ 	.short	0x0018


	//----- nvinfo : EIATTR_PARAM_CBANK
	.align		4
        /*0070*/ 	.byte	0x04, 0x0a
        /*0072*/ 	.short	(.L_150 - .L_149)
	.align		4
.L_149:
        /*0074*/ 	.word	index@(.nv.constant0._Z19cal_q_kernel_singlePiPdS0_)
        /*0078*/ 	.short	0x0380
        /*007a*/ 	.short	0x0018


	//----- nvinfo : EIATTR_SW_WAR
	.align		4
.L_150:
        /*007c*/ 	.byte	0x04, 0x36
        /*007e*/ 	.short	(.L_152 - .L_151)
.L_151:
        /*0080*/ 	.word	0x00000008
.L_152:


//--------------------- .nv.info._Z19debug_reward_kernelPd --------------------------
	.section	.nv.info._Z19debug_reward_kernelPd,"",@"SHT_CUDA_INFO"
	.sectionflags	@""
	.align	4


	//----- nvinfo : EIATTR_CUDA_API_VERSION
	.align		4
        /*0000*/ 	.byte	0x04, 0x37
        /*0002*/ 	.short	(.L_154 - .L_153)
.L_153:
        /*0004*/ 	.word	0x00000082


	//----- nvinfo : EIATTR_KPARAM_INFO
	.align		4
.L_154:
        /*0008*/ 	.byte	0x04, 0x17
        /*000a*/ 	.short	(.L_156 - .L_155)
.L_155:
        /*000c*/ 	.word	0x00000000
        /*0010*/ 	.short	0x0000
        /*0012*/ 	.short	0x0000
        /*0014*/ 	.byte	0x00, 0xf5, 0x21, 0x00


	//----- nvinfo : EIATTR_SPARSE_MMA_MASK
	.align		4
.L_156:
        /*0018*/ 	.byte	0x03, 0x50
        /*001a*/ 	.short	0x0000


	//----- nvinfo : EIATTR_MAXREG_COUNT
	.align		4
        /*001c*/ 	.byte	0x03, 0x1b
        /*001e*/ 	.short	0x00ff


	//----- nvinfo : EIATTR_EXTERNS
	.align		4
        /*0020*/ 	.byte	0x04, 0x0f
        /*0022*/ 	.short	(.L_158 - .L_157)


	//   ....[0]....
	.align		4
.L_157:
        /*0024*/ 	.word	index@(vprintf)


	//----- nvinfo : EIATTR_MERCURY_ISA_VERSION
	.align		4
.L_158:
        /*0028*/ 	.byte	0x03, 0x5f
        /*002a*/ 	.short	0x0101


	//----- nvinfo : EIATTR_VRC_CTA_INIT_COUNT
	.align		4
        /*002c*/ 	.byte	0x02, 0x4a
	.zero		1
	.zero		1


	//----- nvinfo : EIATTR_SYSCALL_OFFSETS
	.align		4
        /*0030*/ 	.byte	0x04, 0x46
        /*0032*/ 	.short	(.L_160 - .L_159)


	//   ....[0]....
.L_159:
        /*0034*/ 	.word	0x000001e0


	//----- nvinfo : EIATTR_EXIT_INSTR_OFFSETS
	.align		4
.L_160:
        /*0038*/ 	.byte	0x04, 0x1c
        /*003a*/ 	.short	(.L_162 - .L_161)


	//   ....[0]....
.L_161:
        /*003c*/ 	.word	0x00000110


	//   ....[1]....
        /*0040*/ 	.word	0x000001f0


	//----- nvinfo : EIATTR_CRS_STACK_SIZE
	.align		4
.L_162:
        /*0044*/ 	.byte	0x04, 0x1e
        /*0046*/ 	.short	(.L_164 - .L_163)
.L_163:
        /*0048*/ 	.word	0x00000000


	//----- nvinfo : EIATTR_CBANK_PARAM_SIZE
	.align		4
.L_164:
        /*004c*/ 	.byte	0x03, 0x19
        /*004e*/ 	.short	0x0008


	//----- nvinfo : EIATTR_PARAM_CBANK
	.align		4
        /*0050*/ 	.byte	0x04, 0x0a
        /*0052*/ 	.short	(.L_166 - .L_165)
	.align		4
.L_165:
        /*0054*/ 	.word	index@(.nv.constant0._Z19debug_reward_kernelPd)
        /*0058*/ 	.short	0x0380
        /*005a*/ 	.short	0x0008


	//----- nvinfo : EIATTR_SW_WAR
	.align		4
.L_166:
        /*005c*/ 	.byte	0x04, 0x36
        /*005e*/ 	.short	(.L_168 - .L_167)
.L_167:
        /*0060*/ 	.word	0x00000008
.L_168:


//--------------------- .nv.info._Z20update_reward_kernelPiPd --------------------------
	.section	.nv.info._Z20update_reward_kernelPiPd,"",@"SHT_CUDA_INFO"
	.sectionflags	@""
	.align	4


	//----- nvinfo : EIATTR_CUDA_API_VERSION
	.align		4
        /*0000*/ 	.byte	0x04, 0x37
        /*0002*/ 	.short	(.L_170 - .L_169)
.L_169:
        /*0004*/ 	.word	0x00000082


	//----- nvinfo : EIATTR_KPARAM_INFO
	.align		4
.L_170:
        /*0008*/ 	.byte	0x04, 0x17
        /*000a*/ 	.short	(.L_172 - .L_171)
.L_171:
        /*000c*/ 	.word	0x00000000
        /*0010*/ 	.short	0x0001
        /*0012*/ 	.short	0x0008
        /*0014*/ 	.byte	0x00, 0xf5, 0x21, 0x00


	//----- nvinfo : EIATTR_KPARAM_INFO
	.align		4
.L_172:
        /*0018*/ 	.byte	0x04, 0x17
        /*001a*/ 	.short	(.L_174 - .L_173)
.L_173:
        /*001c*/ 	.word	0x00000000
        /*0020*/ 	.short	0x0000
        /*0022*/ 	.short	0x0000
        /*0024*/ 	.byte	0x00, 0xf5, 0x21, 0x00


	//----- nvinfo : EIATTR_SPARSE_MMA_MASK
	.align		4
.L_174:
        /*0028*/ 	.byte	0x03, 0x50
        /*002a*/ 	.short	0x0000


	//----- nvinfo : EIATTR_MAXREG_COUNT
	.align		4
        /*002c*/ 	.byte	0x03, 0x1b
        /*002e*/ 	.short	0x00ff


	//----- nvinfo : EIATTR_MERCURY_ISA_VERSION
	.align		4
        /*0030*/ 	.byte	0x03, 0x5f
        /*0032*/ 	.short	0x0101


	//----- nvinfo : EIATTR_VRC_CTA_INIT_COUNT
	.align		4
        /*0034*/ 	.byte	0x02, 0x4a
	.zero		1
	.zero		1


	//----- nvinfo : EIATTR_EXIT_INSTR_OFFSETS
	.align		4
        /*0038*/ 	.byte	0x04, 0x1c
        /*003a*/ 	.short	(.L_176 - .L_175)


	//   ....[0]....
.L_175:
        /*003c*/ 	.word	0x00000060


	//   ....[1]....
        /*0040*/ 	.word	0x00000330


	//----- nvinfo : EIATTR_CBANK_PARAM_SIZE
	.align		4
.L_176:
        /*0044*/ 	.byte	0x03, 0x19
        /*0046*/ 	.short	0x0010


	//----- nvinfo : EIATTR_PARAM_CBANK
	.align		4
        /*0048*/ 	.byte	0x04, 0x0a
        /*004a*/ 	.short	(.L_178 - .L_177)
	.align		4
.L_177:
        /*004c*/ 	.word	index@(.nv.constant0._Z20update_reward_kernelPiPd)
        /*0050*/ 	.short	0x0380
        /*0052*/ 	.short	0x0010


	//----- nvinfo : EIATTR_SW_WAR
	.align		4
.L_178:
        /*0054*/ 	.byte	0x04, 0x36
        /*0056*/ 	.short	(.L_180 - .L_179)
.L_179:
        /*0058*/ 	.word	0x00000008
.L_180:


//--------------------- .nv.info._Z25update_env_pre_run_kernelPiPdP17curandStateXORWOWb --------------------------
	.section	.nv.info._Z25update_env_pre_run_kernelPiPdP17curandStateXORWOWb,"",@"SHT_CUDA_INFO"
	.sectionflags	@""
	.align	4


	//----- nvinfo : EIATTR_CUDA_API_VERSION
	.align		4
        /*0000*/ 	.byte	0x04, 0x37
        /*0002*/ 	.short	(.L_182 - .L_181)
.L_181:
        /*0004*/ 	.word	0x00000082


	//----- nvinfo : EIATTR_KPARAM_INFO
	.align		4
.L_182:
        /*0008*/ 	.byte	0x04, 0x17
        /*000a*/ 	.short	(.L_184 - .L_183)
.L_183:
        /*000c*/ 	.word	0x00000000
        /*0010*/ 	.short	0x0003
        /*0012*/ 	.short	0x0018
        /*0014*/ 	.byte	0x00, 0xf0, 0x05, 0x00


	//----- nvinfo : EIATTR_KPARAM_INFO
	.align		4
.L_184:
        /*0018*/ 	.byte	0x04, 0x17
        /*001a*/ 	.short	(.L_186 - .L_185)
.L_185:
        /*001c*/ 	.word	0x00000000
        /*0020*/ 	.short	0x0002
        /*0022*/ 	.short	0x0010
        /*0024*/ 	.byte	0x00, 0xf5, 0x21, 0x00


	//----- nvinfo : EIATTR_KPARAM_INFO
	.align		4
.L_186:
        /*0028*/ 	.byte	0x04, 0x17
        /*002a*/ 	.short	(.L_188 - .L_187)
.L_187:
        /*002c*/ 	.word	0x00000000
        /*0030*/ 	.short	0x0001
        /*0032*/ 	.short	0x0008
        /*0034*/ 	.byte	0x00, 0xf5, 0x21, 0x00


	//----- nvinfo : EIATTR_KPARAM_INFO
	.align		4
.L_188:
        /*0038*/ 	.byte	0x04, 0x17
        /*003a*/ 	.short	(.L_190 - .L_189)
.L_189:
        /*003c*/ 	.word	0x00000000
        /*0040*/ 	.short	0x0000
        /*0042*/ 	.short	0x0000
        /*0044*/ 	.byte	0x00, 0xf5, 0x21, 0x00


	//----- nvinfo : EIATTR_SPARSE_MMA_MASK
	.align		4
.L_190:
        /*0048*/ 	.byte	0x03, 0x50
        /*004a*/ 	.short	0x0000


	//----- nvinfo : EIATTR_MAXREG_COUNT
	.align		4
        /*004c*/ 	.byte	0x03, 0x1b
        /*004e*/ 	.short	0x00ff


	//----- nvinfo : EIATTR_EXTERNS
	.align		4
        /*0050*/ 	.byte	0x04, 0x0f
        /*0052*/ 	.short	(.L_192 - .L_191)


	//   ....[0]....
	.align		4
.L_191:
        /*0054*/ 	.word	index@(vprintf)


	//----- nvinfo : EIATTR_MERCURY_ISA_VERSION
	.align		4
.L_192:
        /*0058*/ 	.byte	0x03, 0x5f
        /*005a*/ 	.short	0x0101


	//----- nvinfo : EIATTR_VRC_CTA_INIT_COUNT
	.align		4
        /*005c*/ 	.byte	0x02, 0x4a
	.zero		1
	.zero		1


	//----- nvinfo : EIATTR_SYSCALL_OFFSETS
	.align		4
        /*0060*/ 	.byte	0x04, 0x46
        /*0062*/ 	.short	(.L_194 - .L_193)


	//   ....[0]....
.L_193:
        /*0064*/ 	.word	0x000006e0


	//----- nvinfo : EIATTR_EXIT_INSTR_OFFSETS
	.align		4
.L_194:
        /*0068*/ 	.byte	0x04, 0x1c
        /*006a*/ 	.short	(.L_196 - .L_195)


	//   ....[0]....
.L_195:
        /*006c*/ 	.word	0x000000b0


	//   ....[1]....
        /*0070*/ 	.word	0x00000830


	//   ....[2]....
        /*0074*/ 	.word	0x000008b0


	//   ....[3]....
        /*0078*/ 	.word	0x00000980


	//   ....[4]....
        /*007c*/ 	.word	0x000009f0


	//----- nvinfo : EIATTR_CRS_STACK_SIZE
	.align		4
.L_196:
        /*0080*/ 	.byte	0x04, 0x1e
        /*0082*/ 	.short	(.L_198 - .L_197)
.L_197:
        /*0084*/ 	.word	0x00000000


	//----- nvinfo : EIATTR_CBANK_PARAM_SIZE
	.align		4
.L_198:
        /*0088*/ 	.byte	0x03, 0x19
        /*008a*/ 	.short	0x0019


	//----- nvinfo : EIATTR_PARAM_CBANK
	.align		4
        /*008c*/ 	.byte	0x04, 0x0a
        /*008e*/ 	.short	(.L_200 - .L_199)
	.align		4
.L_199:
        /*0090*/ 	.word	index@(.nv.constant0._Z25update_env_pre_run_kernelPiPdP17curandStateXORWOWb)
        /*0094*/ 	.short	0x0380
        /*0096*/ 	.short	0x0019


	//----- nvinfo : EIATTR_SW_WAR
	.align		4
.L_200:
        /*0098*/ 	.byte	0x04, 0x36
        /*009a*/ 	.short	(.L_202 - .L_201)
.L_201:
        /*009c*/ 	.word	0x00000008
.L_202:


//--------------------- .nv.info._Z21update_env_pre_kernelPiPdP17curandStateXORWOW --------------------------
	.section	.nv.info._Z21update_env_pre_kernelPiPdP17curandStateXORWOW,"",@"SHT_CUDA_INFO"
	.sectionflags	@""
	.align	4


	//----- nvinfo : EIATTR_CUDA_API_VERSION
	.align		4
        /*0000*/ 	.byte	0x04, 0x37
        /*0002*/ 	.short	(.L_204 - .L_203)
.L_203:
        /*0004*/ 	.word	0x00000082


	//----- nvinfo : EIATTR_KPARAM_INFO
	.align		4
.L_204:
        /*0008*/ 	.byte	0x04, 0x17
        /*000a*/ 	.short	(.L_206 - .L_205)
.L_205:
        /*000c*/ 	.word	0x00000000
        /*0010*/ 	.short	0x0002
        /*0012*/ 	.short	0x0010
        /*0014*/ 	.byte	0x00, 0xf5, 0x21, 0x00


	//----- nvinfo : EIATTR_KPARAM_INFO
	.align		4
.L_206:
        /*0018*/ 	.byte	0x04, 0x17
        /*001a*/ 	.short	(.L_208 - .L_207)
.L_207:
        /*001c*/ 	.word	0x00000000
        /*0020*/ 	.short	0x0001
        /*0022*/ 	.short	0x0008
        /*0024*/ 	.byte	0x00, 0xf5, 0x21, 0x00


	//----- nvinfo : EIATTR_KPARAM_INFO
	.align		4
.L_208:
        /*0028*/ 	.byte	0x04, 0x17
        /*002a*/ 	.short	(.L_210 - .L_209)
.L_209:
        /*002c*/ 	.word	0x00000000
        /*0030*/ 	.short	0x0000
        /*0032*/ 	.short	0x0000
        /*0034*/ 	.byte	0x00, 0xf5, 0x21, 0x00


	//----- nvinfo : EIATTR_SPARSE_MMA_MASK
	.align		4
.L_210:
        /*0038*/ 	.byte	0x03, 0x50
        /*003a*/ 	.short	0x0000


	//----- nvinfo : EIATTR_MAXREG_COUNT
	.align		4
        /*003c*/ 	.byte	0x03, 0x1b
        /*003e*/ 	.short	0x00ff


	//----- nvinfo : EIATTR_MERCURY_ISA_VERSION
	.align		4
        /*0040*/ 	.byte	0x03, 0x5f
        /*0042*/ 	.short	0x0101


	//----- nvinfo : EIATTR_VRC_CTA_INIT_COUNT
	.align		4
        /*0044*/ 	.byte	0x02, 0x4a
	.zero		1
	.zero		1


	//----- nvinfo : EIATTR_EXIT_INSTR_OFFSETS
	.align		4
        /*0048*/ 	.byte	0x04, 0x1c
        /*004a*/ 	.short	(.L_212 - .L_211)


	//   ....[0]....
.L_211:
        /*004c*/ 	.word	0x00000060


	//   ....[1]....
        /*0050*/ 	.word	0x00000b10


	//   ....[2]....
        /*0054*/ 	.word	0x00000b50


	//   ....[3]....
        /*0058*/ 	.word	0x00000bd0


	//   ....[4]....
        /*005c*/ 	.word	0x00000c30


	//----- nvinfo : EIATTR_CRS_STACK_SIZE
	.align		4
.L_212:
        /*0060*/ 	.byte	0x04, 0x1e
        /*0062*/ 	.short	(.L_214 - .L_213)
.L_213:
        /*0064*/ 	.word	0x00000000


	//----- nvinfo : EIATTR_CBANK_PARAM_SIZE
	.align		4
.L_214:
        /*0068*/ 	.byte	0x03, 0x19
        /*006a*/ 	.short	0x0018


	//----- nvinfo : EIATTR_PARAM_CBANK
	.align		4
        /*006c*/ 	.byte	0x04, 0x0a
        /*006e*/ 	.short	(.L_216 - .L_215)
	.align		4
.L_215:
        /*0070*/ 	.word	index@(.nv.constant0._Z21update_env_pre_kernelPiPdP17curandStateXORWOW)
        /*0074*/ 	.short	0x0380
        /*0076*/ 	.short	0x0018


	//----- nvinfo : EIATTR_SW_WAR
	.align		4
.L_216:
        /*0078*/ 	.byte	0x04, 0x36
        /*007a*/ 	.short	(.L_218 - .L_217)
.L_217:
        /*007c*/ 	.word	0x00000008
.L_218:


//--------------------- .nv.info._Z16reset_env_kernelPiPb --------------------------
	.section	.nv.info._Z16reset_env_kernelPiPb,"",@"SHT_CUDA_INFO"
	.sectionflags	@""
	.align	4


	//----- nvinfo : EIATTR_CUDA_API_VERSION
	.align		4
        /*0000*/ 	.byte	0x04, 0x37
        /*0002*/ 	.short	(.L_220 - .L_219)
.L_219:
        /*0004*/ 	.word	0x00000082


	//----- nvinfo : EIATTR_KPARAM_INFO
	.align		4
.L_220:
        /*0008*/ 	.byte	0x04, 0x17
        /*000a*/ 	.short	(.L_222 - .L_221)
.L_221:
        /*000c*/ 	.word	0x00000000
        /*0010*/ 	.short	0x0001
        /*0012*/ 	.short	0x0008
        /*0014*/ 	.byte	0x00, 0xf5, 0x21, 0x00


	//----- nvinfo : EIATTR_KPARAM_INFO
	.align		4
.L_222:
        /*0018*/ 	.byte	0x04, 0x17
        /*001a*/ 	.short	(.L_224 - .L_223)
.L_223:
        /*001c*/ 	.word	0x00000000
        /*0020*/ 	.short	0x0000
        /*0022*/ 	.short	0x0000
        /*0024*/ 	.byte	0x00, 0xf5, 0x21, 0x00


	//----- nvinfo : EIATTR_SPARSE_MMA_MASK
	.align		4
.L_224:
        /*0028*/ 	.byte	0x03, 0x50
        /*002a*/ 	.short	0x0000


	//----- nvinfo : EIATTR_MAXREG_COUNT
	.align		4
        /*002c*/ 	.byte	0x03, 0x1b
        /*002e*/ 	.short	0x00ff


	//----- nvinfo : EIATTR_MERCURY_ISA_VERSION
	.align		4
        /*0030*/ 	.byte	0x03, 0x5f
        /*0032*/ 	.short	0x0101


	//----- nvinfo : EIATTR_VRC_CTA_INIT_COUNT
	.align		4
        /*0034*/ 	.byte	0x02, 0x4a
	.zero		1
	.zero		1


	//----- nvinfo : EIATTR_EXIT_INSTR_OFFSETS
	.align		4
        /*0038*/ 	.byte	0x04, 0x1c
        /*003a*/ 	.short	(.L_226 - .L_225)


	//   ....[0]....
.L_225:
        /*003c*/ 	.word	0x00000060


	//   ....[1]....
        /*0040*/ 	.word	0x000000b0


	//   ....[2]....
        /*0044*/ 	.word	0x000000f0


	//----- nvinfo : EIATTR_CBANK_PARAM_SIZE
	.align		4
.L_226:
        /*0048*/ 	.byte	0x03, 0x19
        /*004a*/ 	.short	0x0010


	//----- nvinfo : EIATTR_PARAM_CBANK
	.align		4
        /*004c*/ 	.byte	0x04, 0x0a
        /*004e*/ 	.short	(.L_228 - .L_227)
	.align		4
.L_227:
        /*0050*/ 	.word	index@(.nv.constant0._Z16reset_env_kernelPiPb)
        /*0054*/ 	.short	0x0380
        /*0056*/ 	.short	0x0010


	//----- nvinfo : EIATTR_SW_WAR
	.align		4
.L_228:
        /*0058*/ 	.byte	0x04, 0x36
        /*005a*/ 	.short	(.L_230 - .L_229)
.L_229:
        /*005c*/ 	.word	0x00000008
.L_230:


//--------------------- .nv.info._Z19get_coverage_kernelPiPd --------------------------
	.section	.nv.info._Z19get_coverage_kernelPiPd,"",@"SHT_CUDA_INFO"
	.sectionflags	@""
	.align	4


	//----- nvinfo : EIATTR_CUDA_API_VERSION
	.align		4
        /*0000*/ 	.byte	0x04, 0x37
        /*0002*/ 	.short	(.L_232 - .L_231)
.L_231:
        /*0004*/ 	.word	0x00000082


	//----- nvinfo : EIATTR_KPARAM_INFO
	.align		4
.L_232:
        /*0008*/ 	.byte	0x04, 0x17
        /*000a*/ 	.short	(.L_234 - .L_233)
.L_233:
        /*000c*/ 	.word	0x00000000
        /*0010*/ 	.short	0x0001
        /*0012*/ 	.short	0x0008
        /*0014*/ 	.byte	0x00, 0xf5, 0x21, 0x00


	//----- nvinfo : EIATTR_KPARAM_INFO
	.align		4
.L_234:
        /*0018*/ 	.byte	0x04, 0x17
        /*001a*/ 	.short	(.L_236 - .L_235)
.L_235:
        /*001c*/ 	.word	0x00000000
        /*0020*/ 	.short	0x0000
        /*0022*/ 	.short	0x0000
        /*0024*/ 	.byte	0x00, 0xf5, 0x21, 0x00


	//----- nvinfo : EIATTR_SPARSE_MMA_MASK
	.align		4
.L_236:
        /*0028*/ 	.byte	0x03, 0x50
        /*002a*/ 	.short	0x0000


	//----- nvinfo : EIATTR_MAXREG_COUNT
	.align		4
        /*002c*/ 	.byte	0x03, 0x1b
        /*002e*/ 	.short	0x00ff


	//----- nvinfo : EIATTR_NUM_BARRIERS
	.align		4
        /*0030*/ 	.byte	0x02, 0x4c
        /*0032*/ 	.byte	0x01
	.zero		1


	//----- nvinfo : EIATTR_MERCURY_ISA_VERSION
	.align		4
        /*0034*/ 	.byte	0x03, 0x5f
        /*0036*/ 	.short	0x0101


	//----- nvinfo : EIATTR_VRC_CTA_INIT_COUNT
	.align		4
        /*0038*/ 	.byte	0x02, 0x4a
	.zero		1
	.zero		1


	//----- nvinfo : EIATTR_EXIT_INSTR_OFFSETS
	.align		4
        /*003c*/ 	.byte	0x04, 0x1c
        /*003e*/ 	.short	(.L_238 - .L_237)


	//   ....[0]....
.L_237:
        /*0040*/ 	.word	0x00000110


	//   ....[1]....
        /*0044*/ 	.word	0x00000240


	//   ....[2]....
        /*0048*/ 	.word	0x000002c0


	//----- nvinfo : EIATTR_CRS_STACK_SIZE
	.align		4
.L_238:
        /*004c*/ 	.byte	0x04, 0x1e
        /*004e*/ 	.short	(.L_240 - .L_239)
.L_239:
        /*0050*/ 	.word	0x00000000


	//----- nvinfo : EIATTR_CBANK_PARAM_SIZE
	.align		4
.L_240:
        /*0054*/ 	.byte	0x03, 0x19
        /*0056*/ 	.short	0x0010


	//----- nvinfo : EIATTR_PARAM_CBANK
	.align		4
        /*0058*/ 	.byte	0x04, 0x0a
        /*005a*/ 	.short	(.L_242 - .L_241)
	.align		4
.L_241:
        /*005c*/ 	.word	index@(.nv.constant0._Z19get_coverage_kernelPiPd)
        /*0060*/ 	.short	0x0380
        /*0062*/ 	.short	0x0010


	//----- nvinfo : EIATTR_SW_WAR
	.align		4
.L_242:
        /*0064*/ 	.byte	0x04, 0x36
        /*0066*/ 	.short	(.L_244 - .L_243)
.L_243:
        /*0068*/ 	.word	0x00000008
.L_244:


//--------------------- .nv.callgraph             --------------------------
	.section	.nv.callgraph,"",@"SHT_CUDA_CALLGRAPH"
	.align	4
	.sectionentsize	8
	.align		4
        /*0000*/ 	.word	0x00000000
	.align		4
        /*0004*/ 	.word	0xffffffff
	.align		4
        /*0008*/ 	.word	index@(_Z19debug_reward_kernelPd)
	.align		4
        /*000c*/ 	.word	index@(vprintf)
	.align		4
        /*0010*/ 	.word	index@(_Z25update_env_pre_run_kernelPiPdP17curandStateXORWOWb)
	.align		4
        /*0014*/ 	.word	index@(vprintf)
	.align		4
        /*0018*/ 	.word	0x00000000
	.align		4
        /*001c*/ 	.word	0xfffffffe
	.align		4
        /*0020*/ 	.word	0x00000000
	.align		4
        /*0024*/ 	.word	0xfffffffd
	.align		4
        /*0028*/ 	.word	0x00000000
	.align		4
        /*002c*/ 	.word	0xfffffffc


//--------------------- .nv.constant4             --------------------------
	.section	.nv.constant4,"a",@progbits
	.align	8
	.align		8
.nv.constant4:
        /*0000*/ 	.dword	precalc_xorwow_matrix
	.align		8
        /*0008*/ 	.dword	precalc_xorwow_offset_matrix
	.align		8
        /*0010*/ 	.dword	mrg32k3aM1
	.align		8
        /*0018*/ 	.dword	mrg32k3aM2
	.align		8
        /*0020*/ 	.dword	mrg32k3aM1SubSeq
	.align		8
        /*0028*/ 	.dword	mrg32k3aM2SubSeq
	.align		8
        /*0030*/ 	.dword	mrg32k3aM1Seq
	.align		8
        /*0038*/ 	.dword	mrg32k3aM2Seq
	.align		8
        /*0040*/ 	.dword	$str
	.align		8
        /*0048*/ 	.dword	$str$1
	.align		8
        /*0050*/ 	.dword	vprintf


//--------------------- .nv.constant3             --------------------------
	.section	.nv.constant3,"a",@progbits
	.align	8
.nv.constant3:
	.type		__cr_lgamma_table,@object
	.size		__cr_lgamma_table,(.L_8 - __cr_lgamma_table)
__cr_lgamma_table:
        /*0000*/ 	.byte	0x00, 0x00, 0x00, 0x00, 0x00, 0x00, 0x00, 0x00, 0x00, 0x00, 0x00, 0x00, 0x00, 0x00, 0x00, 0x00
        /*0010*/ 	.byte	0xef, 0x39, 0xfa, 0xfe, 0x42, 0x2e, 0xe6, 0x3f, 0x02, 0x20, 0x2a, 0xfa, 0x0b, 0xab, 0xfc, 0x3f
        /*0020*/ 	.byte	0xf9, 0x2c, 0x92, 0x7c, 0xa7, 0x6c, 0x09, 0x40, 0xc9, 0x79, 0x44, 0x3c, 0x64, 0x26, 0x13, 0x40
        /*0030*/ 	.byte	0xca, 0x01, 0xcf, 0x3a, 0x27, 0x51, 0x1a, 0x40, 0x30, 0xcc, 0x2d, 0xf3, 0xe1, 0x0c, 0x21, 0x40
        /*0040*/ 	.byte	0x0d, 0xb7, 0xfc, 0x82, 0x8e, 0x35, 0x25, 0x40
.L_8:


//--------------------- .text._Z17rand_setup_kernelP17curandStateXORWOW --------------------------
	.section	.text._Z17rand_setup_kernelP17curandStateXORWOW,"ax",@progbits
	.align	128
        .global         _Z17rand_setup_kernelP17curandStateXORWOW
        .type           _Z17rand_setup_kernelP17curandStateXORWOW,@function
        .size           _Z17rand_setup_kernelP17curandStateXORWOW,(.L_x_68 - _Z17rand_setup_kernelP17curandStateXORWOW)
        .other          _Z17rand_setup_kernelP17curandStateXORWOW,@"STO_CUDA_ENTRY STV_DEFAULT"
_Z17rand_setup_kernelP17curandStateXORWOW:
.text._Z17rand_setup_kernelP17curandStateXORWOW:
[----:B------:R-:W-:Y:S01]  /*0000*/  LDC R1, c[0x0][0x37c] ;  /* 0x0000df00ff017b82 */ /* 0x000fe20000000800 */
[----:B------:R-:W0:Y:S07]  /*0010*/  S2R R13, SR_TID.X ;  /* 0x00000000000d7919 */ /* 0x000e2e0000002100 */
[----:B------:R-:W0:Y:S01]  /*0020*/  S2UR UR6, SR_CTAID.X ;  /* 0x00000000000679c3 */ /* 0x000e220000002500 */
[----:B------:R-:W1:Y:S07]  /*0030*/  LDCU.64 UR4, c[0x0][0x358] ;  /* 0x00006b00ff0477ac */ /* 0x000e6e0008000a00 */
[----:B------:R-:W0:Y:S02]  /*0040*/  LDC R0, c[0x0][0x360] ;  /* 0x0000d800ff007b82 */ /* 0x000e240000000800 */
[----:B0-----:R-:W-:Y:S01]  /*0050*/  IMAD R13, R0, UR6, R13 ;  /* 0x00000006000d7c24 */ /* 0x001fe2000f8e020d */
[----:B------:R-:W-:-:S05]  /*0060*/  CS2R R2, SR_CLOCKLO ;  /* 0x0000000000027805 */ /* 0x000fca0000015000 */
[----:B------:R-:W0:Y:S01]  /*0070*/  LDC.64 R6, c[0x0][0x380] ;  /* 0x0000e000ff067b82 */ /* 0x000e220000000a00 */
[----:B------:R-:W-:Y:S01]  /*0080*/  LOP3.LUT R0, R2, 0xaad26b49, RZ, 0x3c, !PT ;  /* 0xaad26b4902007812 */ /* 0x000fe200078e3cff */
[----:B------:R-:W-:Y:S01]  /*0090*/  BSSY.RECONVERGENT B0, `(.L_x_0) ;  /* 0x00000e0000007945 */ /* 0x000fe20003800200 */
[----:B------:R-:W-:Y:S02]  /*00a0*/  LOP3.LUT R2, R3, 0xf7dcefdd, RZ, 0x3c, !PT ;  /* 0xf7dcefdd03027812 */ /* 0x000fe400078e3cff */
[----:B------:R-:W-:Y:S01]  /*00b0*/  ISETP.NE.AND P0, PT, R13, RZ, PT ;  /* 0x000000ff0d00720c */ /* 0x000fe20003f05270 */
[----:B------:R-:W-:Y:S02]  /*00c0*/  IMAD R0, R0, 0x4182bed5, RZ ;  /* 0x4182bed500007824 */ /* 0x000fe400078e02ff */
[----:B------:R-:W-:Y:S02]  /*00d0*/  IMAD R3, R2, -0x658354e5, RZ ;  /* 0x9a7cab1b02037824 */ /* 0x000fe400078e02ff */
[C---:B------:R-:W-:Y:S01]  /*00e0*/  VIADD R5, R0.reuse, 0x75bcd15 ;  /* 0x075bcd1500057836 */ /* 0x040fe20000000000 */
[C---:B------:R-:W-:Y:S01]  /*00f0*/  LOP3.LUT R8, R0.reuse, 0x159a55e5, RZ, 0x3c, !PT ;  /* 0x159a55e500087812 */ /* 0x040fe200078e3cff */
[C---:B------:R-:W-:Y:S01]  /*0100*/  VIADD R11, R0.reuse, 0x583f19 ;  /* 0x00583f19000b7836 */ /* 0x040fe20000000000 */
[----:B------:R-:W-:Y:S01]  /*0110*/  IADD3 R4, PT, PT, R0, 0x64f0c9, R3 ;  /* 0x0064f0c900047810 */ /* 0x000fe20007ffe003 */
[C---:B------:R-:W-:Y:S01]  /*0120*/  VIADD R9, R3.reuse, 0x1f123bb5 ;  /* 0x1f123bb503097836 */ /* 0x040fe20000000000 */
[----:B------:R-:W-:Y:S01]  /*0130*/  LOP3.LUT R10, R3, 0x5491333, RZ, 0x3c, !PT ;  /* 0x05491333030a7812 */ /* 0x000fe200078e3cff */
[----:B0-----:R-:W-:-:S05]  /*0140*/  IMAD.WIDE R6, R13, 0x30, R6 ;  /* 0x000000300d067825 */ /* 0x001fca00078e0206 */
[----:B-1----:R0:W-:Y:S04]  /*0150*/  STG.E.64 desc[UR4][R6.64], R4 ;  /* 0x0000000406007986 */ /* 0x0021e8000c101b04 */
[----:B------:R0:W-:Y:S04]  /*0160*/  STG.E.64 desc[UR4][R6.64+0x8], R8 ;  /* 0x0000080806007986 */ /* 0x0001e8000c101b04 */
[----:B------:R0:W-:Y:S01]  /*0170*/  STG.E.64 desc[UR4][R6.64+0x10], R10 ;  /* 0x0000100a06007986 */ /* 0x0001e2000c101b04 */
[----:B------:R-:W-:Y:S05]  /*0180*/  @!P0 BRA `(.L_x_1) ;  /* 0x0000000c00408947 */ /* 0x000fea0003800000 */
[----:B------:R-:W-:Y:S01]  /*0190*/  SHF.R.S32.HI R0, RZ, 0x1f, R13 ;  /* 0x0000001fff007819 */ /* 0x000fe2000001140d */
[----:B------:R-:W-:-:S07]  /*01a0*/  IMAD.MOV.U32 R12, RZ, RZ, RZ ;  /* 0x000000ffff0c7224 */ /* 0x000fce00078e00ff */
.L_x_7:
[----:B-1----:R-:W-:Y:S01]  /*01b0*/  LOP3.LUT R2, R13, 0x3, RZ, 0xc0, !PT ;  /* 0x000000030d027812 */ /* 0x002fe200078ec0ff */
[----:B------:R-:W-:Y:S03]  /*01c0*/  BSSY.RECONVERGENT B1, `(.L_x_2) ;  /* 0x00000c6000017945 */ /* 0x000fe60003800200 */
[----:B------:R-:W-:-:S04]  /*01d0*/  ISETP.NE.U32.AND P0, PT, R2, RZ, PT ;  /* 0x000000ff0200720c */ /* 0x000fc80003f05070 */
[----:B------:R-:W-:-:S13]  /*01e0*/  ISETP.NE.AND.EX P0, PT, RZ, RZ, PT, P0 ;  /* 0x000000ffff00720c */ /* 0x000fda0003f05300 */
[----:B------:R-:W-:Y:S05]  /*01f0*/  @!P0 BRA `(.L_x_3) ;  /* 0x0000000c00088947 */ /* 0x000fea0003800000 */
[----:B0-----:R-:W0:Y:S01]  /*0200*/  LDC.64 R8, c[0x4][RZ] ;  /* 0x01000000ff087b82 */ /* 0x001e220000000a00 */
[----:B------:R-:W-:Y:S02]  /*0210*/  IMAD.MOV.U32 R14, RZ, RZ, RZ ;  /* 0x000000ffff0e7224 */ /* 0x000fe400078e00ff */
[----:B0-----:R-:W-:-:S07]  /*0220*/  IMAD.WIDE.U32 R8, R12, 0xc80, R8 ;  /* 0x00000c800c087825 */ /* 0x001fce00078e0008 */
.L_x_6:
[----:B-1----:R-:W-:Y:S01]  /*0230*/  IMAD.MOV.U32 R15, RZ, RZ, RZ ;  /* 0x000000ffff0f7224 */ /* 0x002fe200078e00ff */
[----:B------:R-:W-:Y:S01]  /*0240*/  CS2R R2, SRZ ;  /* 0x0000000000027805 */ /* 0x000fe2000001ff00 */
[----:B------:R-:W-:Y:S01]  /*0250*/  IMAD.MOV.U32 R17, RZ, RZ, RZ ;  /* 0x000000ffff117224 */ /* 0x000fe200078e00ff */
[----:B------:R-:W-:-:S07]  /*0260*/  CS2R R4, SRZ ;  /* 0x0000000000047805 */ /* 0x000fce000001ff00 */
.L_x_5:
[----:B------:R-:W-:-:S05]  /*0270*/  IMAD.WIDE.U32 R10, R17, 0x4, R6 ;  /* 0x00000004110a7825 */ /* 0x000fca00078e0006 */
[----:B------:R0:W5:Y:S01]  /*0280*/  LDG.E R16, desc[UR4][R10.64+0x4] ;  /* 0x000004040a107981 */ /* 0x000162000c1e1900 */
[----:B------:R-:W-:-:S07]  /*0290*/  IMAD.MOV.U32 R19, RZ, RZ, RZ ;  /* 0x000000ffff137224 */ /* 0x000fce00078e00ff */
.L_x_4:
[----:B-----5:R-:W-:Y:S01]  /*02a0*/  SHF.R.U32.HI R24, RZ, R19, R16 ;  /* 0x00000013ff187219 */ /* 0x020fe20000011610 */
[----:B0-----:R-:W-:-:S03]  /*02b0*/  IMAD.SHL.U32 R10, R17, 0x20, RZ ;  /* 0x00000020110a7824 */ /* 0x001fc600078e00ff */
[----:B------:R-:W-:Y:S01]  /*02c0*/  LOP3.LUT R11, R24, 0x1, RZ, 0xc0, !PT ;  /* 0x00000001180b7812 */ /* 0x000fe200078ec0ff */
[----:B------:R-:W-:-:S03]  /*02d0*/  IMAD.IADD R10, R10, 0x1, R19 ;  /* 0x000000010a0a7824 */ /* 0x000fc600078e0213 */
[----:B------:R-:W-:Y:S01]  /*02e0*/  ISETP.NE.U32.AND P0, PT, R11, 0x1, PT ;  /* 0x000000010b00780c */ /* 0x000fe20003f05070 */
[----:B------:R-:W-:-:S03]  /*02f0*/  IMAD R11, R10, 0x5, RZ ;  /* 0x000000050a0b7824 */ /* 0x000fc600078e02ff */
[----:B------:R-:W-:Y:S01]  /*0300*/  R2P PR, R24, 0x7e ;  /* 0x0000007e18007804 */ /* 0x000fe20000000000 */
[----:B------:R-:W-:-:S08]  /*0310*/  IMAD.WIDE.U32 R10, R11, 0x4, R8 ;  /* 0x000000040b0a7825 */ /* 0x000fd000078e0008 */
[----:B------:R-:W2:Y:S04]  /*0320*/  @!P0 LDG.E R18, desc[UR4][R10.64] ;  /* 0x000000040a128981 */ /* 0x000ea8000c1e1900 */
[----:B------:R-:W3:Y:S04]  /*0330*/  @!P0 LDG.E R20, desc[UR4][R10.64+0x10] ;  /* 0x000010040a148981 */ /* 0x000ee8000c1e1900 */
[----:B------:R-:W4:Y:S04]  /*0340*/  @P1 LDG.E R22, desc[UR4][R10.64+0x14] ;  /* 0x000014040a161981 */ /* 0x000f28000c1e1900 */
[----:B------:R-:W4:Y:S04]  /*0350*/  @P2 LDG.E R26, desc[UR4][R10.64+0x28] ;  /* 0x000028040a1a2981 */ /* 0x000f28000c1e1900 */
[----:B------:R-:W4:Y:S04]  /*0360*/  @!P0 LDG.E R21, desc[UR4][R10.64+0x4] ;  /* 0x000004040a158981 */ /* 0x000f28000c1e1900 */
[----:B------:R-:W4:Y:S04]  /*0370*/  @!P0 LDG.E R23, desc[UR4][R10.64+0xc] ;  /* 0x00000c040a178981 */ /* 0x000f28000c1e1900 */
[----:B------:R-:W4:Y:S04]  /*0380*/  @P1 LDG.E R25, desc[UR4][R10.64+0x18] ;  /* 0x000018040a191981 */ /* 0x000f28000c1e1900 */
[----:B------:R-:W4:Y:S04]  /*0390*/  @P3 LDG.E R28, desc[UR4][R10.64+0x3c] ;  /* 0x00003c040a1c3981 */ /* 0x000f28000c1e1900 */
[----:B------:R-:W4:Y:S01]  /*03a0*/  @P6 LDG.E R27, desc[UR4][R10.64+0x7c] ;  /* 0x00007c040a1b6981 */ /* 0x000f22000c1e1900 */
[----:B--2---:R-:W-:-:S03]  /*03b0*/  @!P0 LOP3.LUT R15, R15, R18, RZ, 0x3c, !PT ;  /* 0x000000120f0f8212 */ /* 0x004fc600078e3cff */
[----:B------:R-:W2:Y:S01]  /*03c0*/  @!P0 LDG.E R18, desc[UR4][R10.64+0x8] ;  /* 0x000008040a128981 */ /* 0x000ea2000c1e1900 */
[----:B---3--:R-:W-:-:S03]  /*03d0*/  @!P0 LOP3.LUT R3, R3, R20, RZ, 0x3c, !PT ;  /* 0x0000001403038212 */ /* 0x008fc600078e3cff */
[----:B------:R-:W3:Y:S01]  /*03e0*/  @P1 LDG.E R20, desc[UR4][R10.64+0x24] ;  /* 0x000024040a141981 */ /* 0x000ee2000c1e1900 */
[----:B----4-:R-:W-:-:S03]  /*03f0*/  @P1 LOP3.LUT R15, R15, R22, RZ, 0x3c, !PT ;  /* 0x000000160f0f1212 */ /* 0x010fc600078e3cff */
[----:B------:R-:W4:Y:S01]  /*0400*/  @P2 LDG.E R22, desc[UR4][R10.64+0x38] ;  /* 0x000038040a162981 */ /* 0x000f22000c1e1900 */
[----:B------:R-:W-:-:S03]  /*0410*/  @P2 LOP3.LUT R15, R15, R26, RZ, 0x3c, !PT ;  /* 0x0000001a0f0f2212 */ /* 0x000fc600078e3cff */
[----:B------:R-:W4:Y:S01]  /*0420*/  @P4 LDG.E R26, desc[UR4][R10.64+0x50] ;  /* 0x000050040a1a4981 */ /* 0x000f22000c1e1900 */
[----:B------:R-:W-:-:S03]  /*0430*/  @!P0 LOP3.LUT R4, R4, R21, RZ, 0x3c, !PT ;  /* 0x0000001504048212 */ /* 0x000fc600078e3cff */
[----:B------:R-:W4:Y:S01]  /*0440*/  @P1 LDG.E R21, desc[UR4][R10.64+0x20] ;  /* 0x000020040a151981 */ /* 0x000f22000c1e1900 */
[----:B------:R-:W-:-:S03]  /*0450*/  @!P0 LOP3.LUT R2, R2, R23, RZ, 0x3c, !PT ;  /* 0x0000001702028212 */ /* 0x000fc600078e3cff */
[----:B------:R-:W4:Y:S01]  /*0460*/  @P2 LDG.E R23, desc[UR4][R10.64+0x2c] ;  /* 0x00002c040a172981 */ /* 0x000f22000c1e1900 */
[----:B------:R-:W-:-:S03]  /*0470*/  @P1 LOP3.LUT R4, R4, R25, RZ, 0x3c, !PT ;  /* 0x0000001904041212 */ /* 0x000fc600078e3cff */
[----:B------:R-:W4:Y:S01]  /*0480*/  @P2 LDG.E R25, desc[UR4][R10.64+0x34] ;  /* 0x000034040a192981 */ /* 0x000f22000c1e1900 */
[----:B--2---:R-:W-:-:S03]  /*0490*/  @!P0 LOP3.LUT R5, R5, R18, RZ, 0x3c, !PT ;  /* 0x0000001205058212 */ /* 0x004fc600078e3cff */
[----:B------:R-:W2:Y:S01]  /*04a0*/  @P1 LDG.E R18, desc[UR4][R10.64+0x1c] ;  /* 0x00001c040a121981 */ /* 0x000ea2000c1e1900 */
[----:B---3--:R-:W-:-:S03]  /*04b0*/  @P1 LOP3.LUT R3, R3, R20, RZ, 0x3c, !PT ;  /* 0x0000001403031212 */ /* 0x008fc600078e3cff */
[----:B------:R-:W3:Y:S01]  /*04c0*/  @P2 LDG.E R20, desc[UR4][R10.64+0x30] ;  /* 0x000030040a142981 */ /* 0x000ee2000c1e1900 */
[----:B----4-:R-:W-:-:S03]  /*04d0*/  @P2 LOP3.LUT R3, R3, R22, RZ, 0x3c, !PT ;  /* 0x0000001603032212 */ /* 0x010fc600078e3cff */
[----:B------:R-:W4:Y:S01]  /*04e0*/  @P3 LDG.E R22, desc[UR4][R10.64+0x4c] ;  /* 0x00004c040a163981 */ /* 0x000f22000c1e1900 */
[----:B------:R-:W-:-:S04]  /*04f0*/  @P3 LOP3.LUT R15, R15, R28, RZ, 0x3c, !PT ;  /* 0x0000001c0f0f3212 */ /* 0x000fc800078e3cff */
[----:B------:R-:W-:Y:S02]  /*0500*/  @P4 LOP3.LUT R15, R15, R26, RZ, 0x3c, !PT ;  /* 0x0000001a0f0f4212 */ /* 0x000fe400078e3cff */
[----:B------:R-:W-:Y:S01]  /*0510*/  @P1 LOP3.LUT R2, R2, R21, RZ, 0x3c, !PT ;  /* 0x0000001502021212 */ /* 0x000fe200078e3cff */
[----:B------:R-:W4:Y:S04]  /*0520*/  @P5 LDG.E R26, desc[UR4][R10.64+0x64] ;  /* 0x000064040a1a5981 */ /* 0x000f28000c1e1900 */
[----:B------:R-:W4:Y:S01]  /*0530*/  @P3 LDG.E R21, desc[UR4][R10.64+0x40] ;  /* 0x000040040a153981 */ /* 0x000f22000c1e1900 */
[----:B------:R-:W-:Y:S02]  /*0540*/  @P2 LOP3.LUT R4, R4, R23, RZ, 0x3c, !PT ;  /* 0x0000001704042212 */ /* 0x000fe400078e3cff */
[----:B------:R-:W-:Y:S01]  /*0550*/  @P2 LOP3.LUT R2, R2, R25, RZ, 0x3c, !PT ;  /* 0x0000001902022212 */ /* 0x000fe200078e3cff */
[----:B------:R-:W4:Y:S04]  /*0560*/  @P3 LDG.E R23, desc[UR4][R10.64+0x48] ;  /* 0x000048040a173981 */ /* 0x000f28000c1e1900 */
[----:B------:R-:W4:Y:S01]  /*0570*/  @P4 LDG.E R25, desc[UR4][R10.64+0x54] ;  /* 0x000054040a194981 */ /* 0x000f22000c1e1900 */
[----:B--2---:R-:W-:-:S03]  /*0580*/  @P1 LOP3.LUT R5, R5, R18, RZ, 0x3c, !PT ;  /* 0x0000001205051212 */ /* 0x004fc600078e3cff */
[----:B------:R-:W2:Y:S01]  /*0590*/  @P3 LDG.E R18, desc[UR4][R10.64+0x44] ;  /* 0x000044040a123981 */ /* 0x000ea2000c1e1900 */
[----:B---3--:R-:W-:-:S03]  /*05a0*/  @P2 LOP3.LUT R5, R5, R20, RZ, 0x3c, !PT ;  /* 0x0000001405052212 */ /* 0x008fc600078e3cff */
[----:B------:R-:W3:Y:S01]  /*05b0*/  @P4 LDG.E R20, desc[UR4][R10.64+0x58] ;  /* 0x000058040a144981 */ /* 0x000ee2000c1e1900 */
[----:B----4-:R-:W-:-:S03]  /*05c0*/  @P3 LOP3.LUT R3, R3, R22, RZ, 0x3c, !PT ;  /* 0x0000001603033212 */ /* 0x010fc600078e3cff */
[----:B------:R-:W4:Y:S01]  /*05d0*/  @P4 LDG.E R22, desc[UR4][R10.64+0x60] ;  /* 0x000060040a164981 */ /* 0x000f22000c1e1900 */
[----:B------:R-:W-:Y:S02]  /*05e0*/  LOP3.LUT P0, RZ, R24, 0x80, RZ, 0xc0, !PT ;  /* 0x0000008018ff7812 */ /* 0x000fe4000780c0ff */
[----:B------:R-:W-:Y:S02]  /*05f0*/  @P5 LOP3.LUT R15, R15, R26, RZ, 0x3c, !PT ;  /* 0x0000001a0f0f5212 */ /* 0x000fe400078e3cff */
[----:B------:R-:W4:Y:S01]  /*0600*/  @P6 LDG.E R26, desc[UR4][R10.64+0x78] ;  /* 0x000078040a1a6981 */ /* 0x000f22000c1e1900 */
[----:B------:R-:W-:-:S03]  /*0610*/  @P3 LOP3.LUT R4, R4, R21, RZ, 0x3c, !PT ;  /* 0x0000001504043212 */ /* 0x000fc600078e3cff */
[----:B------:R-:W4:Y:S01]  /*0620*/  @P4 LDG.E R21, desc[UR4][R10.64+0x5c] ;  /* 0x00005c040a154981 */ /* 0x000f22000c1e1900 */
[----:B------:R-:W-:-:S03]  /*0630*/  @P3 LOP3.LUT R2, R2, R23, RZ, 0x3c, !PT ;  /* 0x0000001702023212 */ /* 0x000fc600078e3cff */
[----:B------:R-:W4:Y:S01]  /*0640*/  @P5 LDG.E R23, desc[UR4][R10.64+0x68] ;  /* 0x000068040a175981 */ /* 0x000f22000c1e1900 */
[----:B------:R-:W-:-:S03]  /*0650*/  @P4 LOP3.LUT R4, R4, R25, RZ, 0x3c, !PT ;  /* 0x0000001904044212 */ /* 0x000fc600078e3cff */
[----:B------:R-:W4:Y:S01]  /*0660*/  @P5 LDG.E R25, desc[UR4][R10.64+0x70] ;  /* 0x000070040a195981 */ /* 0x000f22000c1e1900 */
[----:B--2---:R-:W-:-:S03]  /*0670*/  @P3 LOP3.LUT R5, R5, R18, RZ, 0x3c, !PT ;  /* 0x0000001205053212 */ /* 0x004fc600078e3cff */
[----:B------:R-:W2:Y:S01]  /*0680*/  @P5 LDG.E R18, desc[UR4][R10.64+0x6c] ;  /* 0x00006c040a125981 */ /* 0x000ea2000c1e1900 */
[----:B---3--:R-:W-:-:S03]  /*0690*/  @P4 LOP3.LUT R5, R5, R20, RZ, 0x3c, !PT ;  /* 0x0000001405054212 */ /* 0x008fc600078e3cff */
[----:B------:R-:W3:Y:S01]  /*06a0*/  @P5 LDG.E R20, desc[UR4][R10.64+0x74] ;  /* 0x000074040a145981 */ /* 0x000ee2000c1e1900 */
[----:B----4-:R-:W-:-:S03]  /*06b0*/  @P4 LOP3.LUT R3, R3, R22, RZ, 0x3c, !PT ;  /* 0x0000001603034212 */ /* 0x010fc600078e3cff */
[----:B------:R-:W4:Y:S01]  /*06c0*/  @P0 LDG.E R22, desc[UR4][R10.64+0x8c] ;  /* 0x00008c040a160981 */ /* 0x000f22000c1e1900 */
[----:B------:R-:W-:-:S03]  /*06d0*/  @P6 LOP3.LUT R15, R15, R26, RZ, 0x3c, !PT ;  /* 0x0000001a0f0f6212 */ /* 0x000fc600078e3cff */
        /* <DEDUP_REMOVED lines=13> */
[----:B------:R-:W-:Y:S02]  /*07b0*/  @P6 LOP3.LUT R4, R4, R27, RZ, 0x3c, !PT ;  /* 0x0000001b04046212 */ /* 0x000fe400078e3cff */
[----:B------:R-:W-:Y:S02]  /*07c0*/  @P6 LOP3.LUT R2, R2, R21, RZ, 0x3c, !PT ;  /* 0x0000001502026212 */ /* 0x000fe400078e3cff */
[----:B------:R-:W-:Y:S02]  /*07d0*/  @P0 LOP3.LUT R4, R4, R23, RZ, 0x3c, !PT ;  /* 0x0000001704040212 */ /* 0x000fe400078e3cff */
[----:B------:R-:W-:Y:S02]  /*07e0*/  @P0 LOP3.LUT R2, R2, R25, RZ, 0x3c, !PT ;  /* 0x0000001902020212 */ /* 0x000fe400078e3cff */
[----:B--2---:R-:W-:Y:S02]  /*07f0*/  @P6 LOP3.LUT R5, R5, R18, RZ, 0x3c, !PT ;  /* 0x0000001205056212 */ /* 0x004fe400078e3cff */
[----:B---3--:R-:W-:-:S02]  /*0800*/  @P6 LOP3.LUT R3, R3, R20, RZ, 0x3c, !PT ;  /* 0x0000001403036212 */ /* 0x008fc400078e3cff */
[----:B----4-:R-:W-:Y:S02]  /*0810*/  @P0 LOP3.LUT R5, R5, R22, RZ, 0x3c, !PT ;  /* 0x0000001605050212 */ /* 0x010fe400078e3cff */
[----:B------:R-:W-:Y:S02]  /*0820*/  @P0 LOP3.LUT R3, R3, R26, RZ, 0x3c, !PT ;  /* 0x0000001a03030212 */ /* 0x000fe400078e3cff */
[----:B------:R-:W-:-:S13]  /*0830*/  R2P PR, R24.B1, 0x7f ;  /* 0x0000007f18007804 */ /* 0x000fda0000001000 */
[----:B------:R-:W2:Y:S04]  /*0840*/  @P0 LDG.E R18, desc[UR4][R10.64+0xa0] ;  /* 0x0000a0040a120981 */ /* 0x000ea8000c1e1900 */
[----:B------:R-:W3:Y:S04]  /*0850*/  @P1 LDG.E R22, desc[UR4][R10.64+0xb4] ;  /* 0x0000b4040a161981 */ /* 0x000ee8000c1e1900 */
[----:B------:R-:W4:Y:S04]  /*0860*/  @P2 LDG.E R26, desc[UR4][R10.64+0xc8] ;  /* 0x0000c8040a1a2981 */ /* 0x000f28000c1e1900 */
[----:B------:R-:W4:Y:S04]  /*0870*/  @P3 LDG.E R28, desc[UR4][R10.64+0xdc] ;  /* 0x0000dc040a1c3981 */ /* 0x000f28000c1e1900 */
[----:B------:R-:W4:Y:S04]  /*0880*/  @P0 LDG.E R23, desc[UR4][R10.64+0xa4] ;  /* 0x0000a4040a170981 */ /* 0x000f28000c1e1900 */
[----:B------:R-:W4:Y:S04]  /*0890*/  @P0 LDG.E R20, desc[UR4][R10.64+0xa8] ;  /* 0x0000a8040a140981 */ /* 0x000f28000c1e1900 */
[----:B------:R-:W4:Y:S04]  /*08a0*/  @P4 LDG.E R25, desc[UR4][R10.64+0xf0] ;  /* 0x0000f0040a194981 */ /* 0x000f28000c1e1900 */
        /* <DEDUP_REMOVED lines=21> */
[----:B------:R-:W-:Y:S02]  /*0a00*/  LOP3.LUT P0, RZ, R24, 0x8000, RZ, 0xc0, !PT ;  /* 0x0000800018ff7812 */ /* 0x000fe4000780c0ff */
[----:B----4-:R-:W-:Y:S01]  /*0a10*/  @P5 LOP3.LUT R15, R15, R26, RZ, 0x3c, !PT ;  /* 0x0000001a0f0f5212 */ /* 0x010fe200078e3cff */
[----:B------:R-:W4:Y:S04]  /*0a20*/  @P3 LDG.E R24, desc[UR4][R10.64+0xe4] ;  /* 0x0000e4040a183981 */ /* 0x000f28000c1e1900 */
[----:B------:R-:W2:Y:S01]  /*0a30*/  @P6 LDG.E R26, desc[UR4][R10.64+0x118] ;  /* 0x000118040a1a6981 */ /* 0x000ea2000c1e1900 */
        /* <DEDUP_REMOVED lines=8> */
[----:B---3--:R-:W-:-:S03]  /*0ac0*/  @P2 LOP3.LUT R3, R3, R22, RZ, 0x3c, !PT ;  /* 0x0000001603032212 */ /* 0x008fc600078e3cff */
[----:B------:R-:W3:Y:S01]  /*0ad0*/  @P4 LDG.E R22, desc[UR4][R10.64+0x100] ;  /* 0x000100040a164981 */ /* 0x000ee2000c1e1900 */
[----:B--2---:R-:W-:-:S03]  /*0ae0*/  @P6 LOP3.LUT R15, R15, R26, RZ, 0x3c, !PT ;  /* 0x0000001a0f0f6212 */ /* 0x004fc600078e3cff */
[----:B------:R-:W2:Y:S01]  /*0af0*/  @P0 LDG.E R26, desc[UR4][R10.64+0x12c] ;  /* 0x00012c040a1a0981 */ /* 0x000ea2000c1e1900 */
[----:B----4-:R-:W-:-:S03]  /*0b00*/  @P2 LOP3.LUT R2, R2, R23, RZ, 0x3c, !PT ;  /* 0x0000001702022212 */ /* 0x010fc600078e3cff */
[----:B------:R-:W4:Y:S01]  /*0b10*/  @P4 LDG.E R23, desc[UR4][R10.64+0xfc] ;  /* 0x0000fc040a174981 */ /* 0x000f22000c1e1900 */
[----:B------:R-:W-:-:S03]  /*0b20*/  @P2 LOP3.LUT R5, R5, R20, RZ, 0x3c, !PT ;  /* 0x0000001405052212 */ /* 0x000fc600078e3cff */
[----:B------:R-:W4:Y:S01]  /*0b30*/  @P4 LDG.E R20, desc[UR4][R10.64+0xf8] ;  /* 0x0000f8040a144981 */ /* 0x000f22000c1e1900 */
[----:B------:R-:W-:Y:S02]  /*0b40*/  @P3 LOP3.LUT R2, R2, R27, RZ, 0x3c, !PT ;  /* 0x0000001b02023212 */ /* 0x000fe400078e3cff */
[----:B------:R-:W-:Y:S01]  /*0b50*/  @P3 LOP3.LUT R4, R4, R25, RZ, 0x3c, !PT ;  /* 0x0000001904043212 */ /* 0x000fe200078e3cff */
[----:B------:R-:W4:Y:S01]  /*0b60*/  @P5 LDG.E R27, desc[UR4][R10.64+0x110] ;  /* 0x000110040a1b5981 */ /* 0x000f22000c1e1900 */
[----:B------:R-:W-:-:S03]  /*0b70*/  @P3 LOP3.LUT R5, R5, R24, RZ, 0x3c, !PT ;  /* 0x0000001805053212 */ /* 0x000fc600078e3cff */
[----:B------:R-:W4:Y:S04]  /*0b80*/  @P5 LDG.E R25, desc[UR4][R10.64+0x108] ;  /* 0x000108040a195981 */ /* 0x000f28000c1e1900 */
        /* <DEDUP_REMOVED lines=19> */
[----:B------:R-:W-:-:S05]  /*0cc0*/  VIADD R19, R19, 0x10 ;  /* 0x0000001013137836 */ /* 0x000fca0000000000 */
[----:B------:R-:W-:Y:S02]  /*0cd0*/  ISETP.NE.AND P1, PT, R19, 0x20, PT ;  /* 0x000000201300780c */ /* 0x000fe40003f25270 */
[----:B------:R-:W-:Y:S02]  /*0ce0*/  @P5 LOP3.LUT R3, R3, R18, RZ, 0x3c, !PT ;  /* 0x0000001203035212 */ /* 0x000fe400078e3cff */
[----:B------:R-:W-:Y:S02]  /*0cf0*/  @P6 LOP3.LUT R4, R4, R21, RZ, 0x3c, !PT ;  /* 0x0000001504046212 */ /* 0x000fe400078e3cff */
[----:B---3--:R-:W-:-:S04]  /*0d00*/  @P6 LOP3.LUT R3, R3, R22, RZ, 0x3c, !PT ;  /* 0x0000001603036212 */ /* 0x008fc800078e3cff */
[----:B--2---:R-:W-:Y:S02]  /*0d10*/  @P0 LOP3.LUT R3, R3, R26, RZ, 0x3c, !PT ;  /* 0x0000001a03030212 */ /* 0x004fe400078e3cff */
[----:B----4-:R-:W-:Y:S02]  /*0d20*/  @P6 LOP3.LUT R2, R2, R23, RZ, 0x3c, !PT ;  /* 0x0000001702026212 */ /* 0x010fe400078e3cff */
[----:B------:R-:W-:Y:S02]  /*0d30*/  @P6 LOP3.LUT R5, R5, R20, RZ, 0x3c, !PT ;  /* 0x0000001405056212 */ /* 0x000fe400078e3cff */
[----:B------:R-:W-:Y:S02]  /*0d40*/  @P0 LOP3.LUT R2, R2, R27, RZ, 0x3c, !PT ;  /* 0x0000001b02020212 */ /* 0x000fe400078e3cff */
[----:B------:R-:W-:Y:S02]  /*0d50*/  @P0 LOP3.LUT R4, R4, R25, RZ, 0x3c, !PT ;  /* 0x0000001904040212 */ /* 0x000fe400078e3cff */
[----:B------:R-:W-:Y:S01]  /*0d60*/  @P0 LOP3.LUT R5, R5, R24, RZ, 0x3c, !PT ;  /* 0x0000001805050212 */ /* 0x000fe200078e3cff */
[----:B------:R-:W-:Y:S06]  /*0d70*/  @P1 BRA `(.L_x_4) ;  /* 0xfffffff400481947 */ /* 0x000fec000383ffff */
[----:B------:R-:W-:-:S05]  /*0d80*/  VIADD R17, R17, 0x1 ;  /* 0x0000000111117836 */ /* 0x000fca0000000000 */
[----:B------:R-:W-:-:S13]  /*0d90*/  ISETP.NE.AND P0, PT, R17, 0x5, PT ;  /* 0x000000051100780c */ /* 0x000fda0003f05270 */
[----:B------:R-:W-:Y:S05]  /*0da0*/  @P0 BRA `(.L_x_5) ;  /* 0xfffffff400300947 */ /* 0x000fea000383ffff */
[----:B------:R1:W-:Y:S01]  /*0db0*/  STG.E.64 desc[UR4][R6.64+0x8], R4 ;  /* 0x0000080406007986 */ /* 0x0003e2000c101b04 */
[----:B------:R-:W-:Y:S01]  /*0dc0*/  VIADD R14, R14, 0x1 ;  /* 0x000000010e0e7836 */ /* 0x000fe20000000000 */
[----:B------:R-:W-:Y:S02]  /*0dd0*/  LOP3.LUT R11, R13, 0x3, RZ, 0xc0, !PT ;  /* 0x000000030d0b7812 */ /* 0x000fe400078ec0ff */
[----:B------:R1:W-:Y:S02]  /*0de0*/  STG.E.64 desc[UR4][R6.64+0x10], R2 ;  /* 0x0000100206007986 */ /* 0x0003e4000c101b04 */
[----:B------:R-:W-:Y:S02]  /*0df0*/  ISETP.GE.U32.AND P0, PT, R14, R11, PT ;  /* 0x0000000b0e00720c */ /* 0x000fe40003f06070 */
[----:B------:R1:W-:Y:S11]  /*0e00*/  STG.E desc[UR4][R6.64+0x4], R15 ;  /* 0x0000040f06007986 */ /* 0x0003f6000c101904 */
[----:B------:R-:W-:Y:S05]  /*0e10*/  @!P0 BRA `(.L_x_6) ;  /* 0xfffffff400048947 */ /* 0x000fea000383ffff */
.L_x_3:
[----:B------:R-:W-:Y:S05]  /*0e20*/  BSYNC.RECONVERGENT B1 ;  /* 0x0000000000017941 */ /* 0x000fea0003800200 */
.L_x_2:
[C---:B------:R-:W-:Y:S01]  /*0e30*/  ISETP.GT.U32.AND P0, PT, R13.reuse, 0x3, PT ;  /* 0x000000030d00780c */ /* 0x040fe20003f04070 */
[----:B------:R-:W-:Y:S01]  /*0e40*/  VIADD R12, R12, 0x1 ;  /* 0x000000010c0c7836 */ /* 0x000fe20000000000 */
[--C-:B------:R-:W-:Y:S02]  /*0e50*/  SHF.R.U64 R13, R13, 0x2, R0.reuse ;  /* 0x000000020d0d7819 */ /* 0x100fe40000001200 */
[----:B------:R-:W-:Y:S02]  /*0e60*/  ISETP.GT.U32.AND.EX P0, PT, R0, RZ, PT, P0 ;  /* 0x000000ff0000720c */ /* 0x000fe40003f04100 */
[----:B------:R-:W-:-:S11]  /*0e70*/  SHF.R.U32.HI R0, RZ, 0x2, R0 ;  /* 0x00000002ff007819 */ /* 0x000fd60000011600 */
[----:B------:R-:W-:Y:S05]  /*0e80*/  @P0 BRA `(.L_x_7) ;  /* 0xfffffff000c80947 */ /* 0x000fea000383ffff */
.L_x_1:
[----:B------:R-:W-:Y:S05]  /*0e90*/  BSYNC.RECONVERGENT B0 ;  /* 0x0000000000007941 */ /* 0x000fea0003800200 */
.L_x_0:
[----:B------:R-:W-:Y:S04]  /*0ea0*/  STG.E.64 desc[UR4][R6.64+0x18], RZ ;  /* 0x000018ff06007986 */ /* 0x000fe8000c101b04 */
[----:B------:R-:W-:Y:S04]  /*0eb0*/  STG.E desc[UR4][R6.64+0x20], RZ ;  /* 0x000020ff06007986 */ /* 0x000fe8000c101904 */
[----:B------:R-:W-:Y:S01]  /*0ec0*/  STG.E.64 desc[UR4][R6.64+0x28], RZ ;  /* 0x000028ff06007986 */ /* 0x000fe2000c101b04 */
[----:B------:R-:W-:Y:S05]  /*0ed0*/  EXIT ;  /* 0x000000000000794d */ /* 0x000fea0003800000 */
.L_x_8:
[----:B------:R-:W-:-:S00]  /*0ee0*/  BRA `(.L_x_8) ;  /* 0xfffffffc00fc7947 */ /* 0x000fc0000383ffff */
[----:B------:R-:W-:-:S00]  /*0ef0*/  NOP ;  /* 0x0000000000007918 */ /* 0x000fc00000000000 */
        /* <DEDUP_REMOVED lines=8> */
.L_x_68:


//--------------------- .text._Z25reset_is_end_state_kernelPb --------------------------
	.section	.text._Z25reset_is_end_state_kernelPb,"ax",@progbits
	.align	128
        .global         _Z25reset_is_end_state_kernelPb
        .type           _Z25reset_is_end_state_kernelPb,@function
        .size           _Z25reset_is_end_state_kernelPb,(.L_x_69 - _Z25reset_is_end_state_kernelPb)
        .other          _Z25reset_is_end_state_kernelPb,@"STO_CUDA_ENTRY STV_DEFAULT"
_Z25reset_is_end_state_kernelPb:
.text._Z25reset_is_end_state_kernelPb:
[----:B------:R-:W-:Y:S08]  /*0000*/  LDC R1, c[0x0][0x37c] ;  /* 0x0000df00ff017b82 */ /* 0x000ff00000000800 */
[----:B------:R-:W0:Y:S01]  /*0010*/  LDC.64 R2, c[0x0][0x380] ;  /* 0x0000e000ff027b82 */ /* 0x000e220000000a00 */
[----:B------:R-:W0:Y:S02]  /*0020*/  LDCU.64 UR4, c[0x0][0x358] ;  /* 0x00006b00ff0477ac */ /* 0x000e240008000a00 */
[----:B0-----:R-:W-:Y:S01]  /*0030*/  STG.E.U8 desc[UR4][R2.64], RZ ;  /* 0x000000ff02007986 */ /* 0x001fe2000c101104 */
[----:B------:R-:W-:Y:S05]  /*0040*/  EXIT ;  /* 0x000000000000794d */ /* 0x000fea0003800000 */
.L_x_9:
        /* <DEDUP_REMOVED lines=11> */
.L_x_69:


//--------------------- .text._Z19is_end_state_kernelPiPb --------------------------
	.section	.text._Z19is_end_state_kernelPiPb,"ax",@progbits
	.align	128
        .global         _Z19is_end_state_kernelPiPb
        .type           _Z19is_end_state_kernelPiPb,@function
        .size           _Z19is_end_state_kernelPiPb,(.L_x_70 - _Z19is_end_state_kernelPiPb)
        .other          _Z19is_end_state_kernelPiPb,@"STO_CUDA_ENTRY STV_DEFAULT"
_Z19is_end_state_kernelPiPb:
.text._Z19is_end_state_kernelPiPb:
[----:B------:R-:W-:Y:S01]  /*0000*/  LDC R1, c[0x0][0x37c] ;  /* 0x0000df00ff017b82 */ /* 0x000fe20000000800 */
[----:B------:R-:W0:Y:S07]  /*0010*/  S2R R0, SR_TID.X ;  /* 0x0000000000007919 */ /* 0x000e2e0000002100 */
[----:B------:R-:W0:Y:S08]  /*0020*/  S2UR UR4, SR_CTAID.X ;  /* 0x00000000000479c3 */ /* 0x000e300000002500 */
[----:B------:R-:W0:Y:S02]  /*0030*/  LDC R3, c[0x0][0x360] ;  /* 0x0000d800ff037b82 */ /* 0x000e240000000800 */
[----:B0-----:R-:W-:-:S05]  /*0040*/  IMAD R0, R3, UR4, R0 ;  /* 0x0000000403007c24 */ /* 0x001fca000f8e0200 */
[----:B------:R-:W-:-:S13]  /*0050*/  ISETP.GT.AND P0, PT, R0, 0x3f, PT ;  /* 0x0000003f0000780c */ /* 0x000fda0003f04270 */
[----:B------:R-:W-:Y:S05]  /*0060*/  @P0 EXIT ;  /* 0x000000000000094d */ /* 0x000fea0003800000 */
[----:B------:R-:W0:Y:S01]  /*0070*/  LDC.64 R2, c[0x0][0x380] ;  /* 0x0000e000ff027b82 */ /* 0x000e220000000a00 */
[----:B------:R-:W1:Y:S01]  /*0080*/  LDCU.64 UR4, c[0x0][0x358] ;  /* 0x00006b00ff0477ac */ /* 0x000e620008000a00 */
[----:B------:R-:W-:-:S04]  /*0090*/  IMAD R5, R0, 0xf, RZ ;  /* 0x0000000f00057824 */ /* 0x000fc800078e02ff */
[----:B0-----:R-:W-:-:S05]  /*00a0*/  IMAD.WIDE R2, R5, 0x4, R2 ;  /* 0x0000000405027825 */ /* 0x001fca00078e0202 */
[----:B-1----:R-:W2:Y:S01]  /*00b0*/  LDG.E R0, desc[UR4][R2.64] ;  /* 0x0000000402007981 */ /* 0x002ea2000c1e1900 */
[----:B------:R-:W-:Y:S01]  /*00c0*/  BSSY.RECONVERGENT B0, `(.L_x_10) ;  /* 0x000000c000007945 */ /* 0x000fe20003800200 */
[----:B--2---:R-:W-:-:S13]  /*00d0*/  ISETP.GT.AND P0, PT, R0, 0x8, PT ;  /* 0x000000080000780c */ /* 0x004fda0003f04270 */
[----:B------:R-:W-:Y:S05]  /*00e0*/  @P0 BRA `(.L_x_11) ;  /* 0x0000000000240947 */ /* 0x000fea0003800000 */
[----:B------:R-:W2:Y:S02]  /*00f0*/  LDG.E R0, desc[UR4][R2.64+0x4] ;  /* 0x0000040402007981 */ /* 0x000ea4000c1e1900 */
[----:B--2---:R-:W-:-:S13]  /*0100*/  ISETP.GT.AND P0, PT, R0, 0x8, PT ;  /* 0x000000080000780c */ /* 0x004fda0003f04270 */
[----:B------:R-:W-:Y:S05]  /*0110*/  @P0 BRA `(.L_x_11) ;  /* 0x0000000000180947 */ /* 0x000fea0003800000 */
[----:B------:R-:W2:Y:S02]  /*0120*/  LDG.E R0, desc[UR4][R2.64+0x8] ;  /* 0x0000080402007981 */ /* 0x000ea4000c1e1900 */
[----:B--2---:R-:W-:-:S13]  /*0130*/  ISETP.GT.AND P0, PT, R0, 0x8, PT ;  /* 0x000000080000780c */ /* 0x004fda0003f04270 */
[----:B------:R-:W-:Y:S05]  /*0140*/  @P0 BRA `(.L_x_11) ;  /* 0x00000000000c0947 */ /* 0x000fea0003800000 */
[----:B------:R-:W2:Y:S02]  /*0150*/  LDG.E R2, desc[UR4][R2.64+0xc] ;  /* 0x00000c0402027981 */ /* 0x000ea4000c1e1900 */
[----:B--2---:R-:W-:-:S13]  /*0160*/  ISETP.GE.AND P0, PT, R2, 0x9, PT ;  /* 0x000000090200780c */ /* 0x004fda0003f06270 */
[----:B------:R-:W-:Y:S05]  /*0170*/  @!P0 EXIT ;  /* 0x000000000000894d */ /* 0x000fea0003800000 */
.L_x_11:
[----:B------:R-:W-:Y:S05]  /*0180*/  BSYNC.RECONVERGENT B0 ;  /* 0x0000000000007941 */ /* 0x000fea0003800200 */
.L_x_10:
[----:B------:R-:W0:Y:S01]  /*0190*/  LDC.64 R2, c[0x0][0x388] ;  /* 0x0000e200ff027b82 */ /* 0x000e220000000a00 */
[----:B------:R-:W-:-:S05]  /*01a0*/  IMAD.MOV.U32 R0, RZ, RZ, 0x1 ;  /* 0x00000001ff007424 */ /* 0x000fca00078e00ff */
[----:B0-----:R-:W-:Y:S01]  /*01b0*/  STG.E.U8 desc[UR4][R2.64], R0 ;  /* 0x0000000002007986 */ /* 0x001fe2000c101104 */
[----:B------:R-:W-:Y:S05]  /*01c0*/  EXIT ;  /* 0x000000000000794d */ /* 0x000fea0003800000 */
.L_x_12:
        /* <DEDUP_REMOVED lines=11> */
.L_x_70:


//--------------------- .text._Z23update_env_after_kernelPiPdP17curandStateXORWOW --------------------------
	.section	.text._Z23update_env_after_kernelPiPdP17curandStateXORWOW,"ax",@progbits
	.align	128
        .global         _Z23update_env_after_kernelPiPdP17curandStateXORWOW
        .type           _Z23update_env_after_kernelPiPdP17curandStateXORWOW,@function
        .size           _Z23update_env_after_kernelPiPdP17curandStateXORWOW,(.L_x_71 - _Z23update_env_after_kernelPiPdP17curandStateXORWOW)
        .other          _Z23update_env_after_kernelPiPdP17curandStateXORWOW,@"STO_CUDA_ENTRY STV_DEFAULT"
_Z23update_env_after_kernelPiPdP17curandStateXORWOW:
.text._Z23update_env_after_kernelPiPdP17curandStateXORWOW:
        /* <DEDUP_REMOVED lines=8> */
[C---:B------:R-:W-:Y:S01]  /*0080*/  ISETP.GT.AND P0, PT, R0.reuse, 0x7, PT ;  /* 0x000000070000780c */ /* 0x040fe20003f04270 */
[----:B------:R-:W-:Y:S01]  /*0090*/  IMAD R9, R0, 0xf, RZ ;  /* 0x0000000f00097824 */ /* 0x000fe200078e02ff */
[----:B------:R-:W1:Y:S01]  /*00a0*/  LDCU.64 UR4, c[0x0][0x358] ;  /* 0x00006b00ff0477ac */ /* 0x000e620008000a00 */
[----:B------:R-:W-:Y:S04]  /*00b0*/  BSSY.RECONVERGENT B0, `(.L_x_13) ;  /* 0x0000044000007945 */ /* 0x000fe80003800200 */
[----:B------:R-:W2:Y:S01]  /*00c0*/  LDC.64 R6, c[0x0][0x390] ;  /* 0x0000e400ff067b82 */ /* 0x000ea20000000a00 */
[----:B0-----:R-:W-:-:S04]  /*00d0*/  IMAD.WIDE R2, R9, 0x4, R4 ;  /* 0x0000000409027825 */ /* 0x001fc800078e0204 */
[----:B------:R-:W-:-:S04]  /*00e0*/  IMAD.WIDE.U32 R4, R9, 0x4, R4 ;  /* 0x0000000409047825 */ /* 0x000fc800078e0004 */
[----:B--2---:R-:W-:-:S04]  /*00f0*/  IMAD.WIDE R8, R0, 0x30, R6 ;  /* 0x0000003000087825 */ /* 0x004fc800078e0206 */
[----:B------:R-:W-:Y:S01]  /*0100*/  IMAD.WIDE.U32 R6, R0, 0x30, R6 ;  /* 0x0000003000067825 */ /* 0x000fe200078e0006 */
[----:B-1----:R-:W-:Y:S06]  /*0110*/  @P0 BRA `(.L_x_14) ;  /* 0x0000000000780947 */ /* 0x002fec0003800000 */
[----:B------:R-:W2:Y:S04]  /*0120*/  LDG.E.64 R14, desc[UR4][R8.64] ;  /* 0x00000004080e7981 */ /* 0x000ea8000c1e1b00 */
[----:B------:R-:W3:Y:S04]  /*0130*/  LDG.E.64 R12, desc[UR4][R8.64+0x10] ;  /* 0x00001004080c7981 */ /* 0x000ee8000c1e1b00 */
[----:B------:R-:W4:Y:S01]  /*0140*/  LDG.E.64 R10, desc[UR4][R8.64+0x8] ;  /* 0x00000804080a7981 */ /* 0x000f22000c1e1b00 */
[----:B------:R-:W-:Y:S01]  /*0150*/  UMOV UR6, 0x33333333 ;  /* 0x3333333300067882 */ /* 0x000fe20000000000 */
[----:B------:R-:W-:Y:S01]  /*0160*/  UMOV UR7, 0x3fd33333 ;  /* 0x3fd3333300077882 */ /* 0x000fe20000000000 */
[----:B--2---:R-:W-:-:S02]  /*0170*/  SHF.R.U32.HI R16, RZ, 0x2, R15 ;  /* 0x00000002ff107819 */ /* 0x004fc4000001160f */
[----:B------:R-:W-:Y:S02]  /*0180*/  IADD3 R14, PT, PT, R14, 0x587c5, RZ ;  /* 0x000587c50e0e7810 */ /* 0x000fe40007ffe0ff */
[----:B------:R-:W-:Y:S01]  /*0190*/  LOP3.LUT R16, R16, R15, RZ, 0x3c, !PT ;  /* 0x0000000f10107212 */ /* 0x000fe200078e3cff */
[----:B---3--:R-:W-:Y:S01]  /*01a0*/  IMAD.SHL.U32 R15, R13, 0x10, RZ ;  /* 0x000000100d0f7824 */ /* 0x008fe200078e00ff */
[----:B------:R-:W-:Y:S01]  /*01b0*/  MOV R19, R12 ;  /* 0x0000000c00137202 */ /* 0x000fe20000000f00 */
[----:B----4-:R-:W-:Y:S02]  /*01c0*/  IMAD.MOV.U32 R18, RZ, RZ, R11 ;  /* 0x000000ffff127224 */ /* 0x010fe400078e000b */
[----:B------:R-:W-:-:S03]  /*01d0*/  IMAD.SHL.U32 R17, R16, 0x2, RZ ;  /* 0x0000000210117824 */ /* 0x000fc600078e00ff */
[----:B------:R0:W-:Y:S02]  /*01e0*/  STG.E.64 desc[UR4][R8.64+0x8], R18 ;  /* 0x0000081208007986 */ /* 0x0001e4000c101b04 */
[----:B------:R-:W-:-:S04]  /*01f0*/  LOP3.LUT R16, R16, R17, R15, 0x96, !PT ;  /* 0x0000001110107212 */ /* 0x000fc800078e960f */
[----:B------:R-:W-:Y:S01]  /*0200*/  LOP3.LUT R17, R16, R13, RZ, 0x3c, !PT ;  /* 0x0000000d10117212 */ /* 0x000fe200078e3cff */
[----:B------:R-:W-:-:S04]  /*0210*/  IMAD.MOV.U32 R16, RZ, RZ, 0x2f800000 ;  /* 0x2f800000ff107424 */ /* 0x000fc800078e00ff */
[----:B------:R-:W-:-:S05]  /*0220*/  IMAD.IADD R15, R17, 0x1, R14 ;  /* 0x00000001110f7824 */ /* 0x000fca00078e020e */
[----:B------:R-:W-:-:S05]  /*0230*/  I2FP.F32.U32 R15, R15 ;  /* 0x0000000f000f7245 */ /* 0x000fca0000201000 */
[----:B------:R-:W-:Y:S01]  /*0240*/  FFMA R12, R15, R16, 1.1641532182693481445e-10 ;  /* 0x2f0000000f0c7423 */ /* 0x000fe20000000010 */
[----:B------:R-:W-:Y:S01]  /*0250*/  MOV R15, R10 ;  /* 0x0000000a000f7202 */ /* 0x000fe20000000f00 */
[----:B------:R-:W-:Y:S02]  /*0260*/  IMAD.MOV.U32 R16, RZ, RZ, R13 ;  /* 0x000000ffff107224 */ /* 0x000fe400078e000d */
[----:B------:R-:W1:Y:S02]  /*0270*/  F2F.F64.F32 R10, R12 ;  /* 0x0000000c000a7310 */ /* 0x000e640000201800 */
[----:B------:R0:W-:Y:S04]  /*0280*/  STG.E.64 desc[UR4][R8.64], R14 ;  /* 0x0000000e08007986 */ /* 0x0001e8000c101b04 */
[----:B------:R0:W-:Y:S01]  /*0290*/  STG.E.64 desc[UR4][R8.64+0x10], R16 ;  /* 0x0000101008007986 */ /* 0x0001e2000c101b04 */
[----:B-1----:R-:W-:-:S14]  /*02a0*/  DSETP.GEU.AND P0, PT, R10, UR6, PT ;  /* 0x000000060a007e2a */ /* 0x002fdc000bf0e000 */
[----:B0-----:R-:W-:Y:S05]  /*02b0*/  @P0 BRA `(.L_x_15) ;  /* 0x00000000008c0947 */ /* 0x001fea0003800000 */
[----:B------:R-:W2:Y:S02]  /*02c0*/  LDG.E R10, desc[UR4][R2.64+0x2c] ;  /* 0x00002c04020a7981 */ /* 0x000ea4000c1e1900 */
[----:B--2---:R-:W-:-:S05]  /*02d0*/  VIADD R11, R10, 0x1 ;  /* 0x000000010a0b7836 */ /* 0x004fca0000000000 */
[----:B------:R0:W-:Y:S01]  /*02e0*/  STG.E desc[UR4][R2.64+0x2c], R11 ;  /* 0x00002c0b02007986 */ /* 0x0001e2000c101904 */
[----:B------:R-:W-:Y:S05]  /*02f0*/  BRA `(.L_x_15) ;  /* 0x00000000007c7947 */ /* 0x000fea0003800000 */
.L_x_14:
[----:B------:R-:W-:-:S13]  /*0300*/  ISETP.GE.U32.AND P0, PT, R0, 0x38, PT ;  /* 0x000000380000780c */ /* 0x000fda0003f06070 */
[----:B------:R-:W-:Y:S05]  /*0310*/  @!P0 BRA `(.L_x_15) ;  /* 0x0000000000748947 */ /* 0x000fea0003800000 */
[----:B------:R-:W2:Y:S04]  /*0320*/  LDG.E.64 R14, desc[UR4][R6.64] ;  /* 0x00000004060e7981 */ /* 0x000ea8000c1e1b00 */
[----:B------:R-:W3:Y:S04]  /*0330*/  LDG.E.64 R12, desc[UR4][R6.64+0x10] ;  /* 0x00001004060c7981 */ /* 0x000ee8000c1e1b00 */
[----:B------:R-:W4:Y:S01]  /*0340*/  LDG.E.64 R10, desc[UR4][R6.64+0x8] ;  /* 0x00000804060a7981 */ /* 0x000f22000c1e1b00 */
[----:B------:R-:W-:Y:S01]  /*0350*/  UMOV UR6, 0x33333333 ;  /* 0x3333333300067882 */ /* 0x000fe20000000000 */
[----:B------:R-:W-:Y:S01]  /*0360*/  UMOV UR7, 0x3fd33333 ;  /* 0x3fd3333300077882 */ /* 0x000fe20000000000 */
[----:B--2---:R-:W-:Y:S01]  /*0370*/  SHF.R.U32.HI R16, RZ, 0x2, R15 ;  /* 0x00000002ff107819 */ /* 0x004fe2000001160f */
[----:B------:R-:W-:-:S03]  /*0380*/  VIADD R14, R14, 0x587c5 ;  /* 0x000587c50e0e7836 */ /* 0x000fc60000000000 */
[----:B------:R-:W-:Y:S01]  /*0390*/  LOP3.LUT R16, R16, R15, RZ, 0x3c, !PT ;  /* 0x0000000f10107212 */ /* 0x000fe200078e3cff */
[----:B---3--:R-:W-:Y:S02]  /*03a0*/  IMAD.SHL.U32 R15, R13, 0x10, RZ ;  /* 0x000000100d0f7824 */ /* 0x008fe400078e00ff */
[----:B------:R-:W-:Y:S01]  /*03b0*/  IMAD.MOV.U32 R19, RZ, RZ, R12 ;  /* 0x000000ffff137224 */ /* 0x000fe200078e000c */
[C---:B------:R-:W-:Y:S02]  /*03c0*/  SHF.L.U32 R17, R16.reuse, 0x1, RZ ;  /* 0x0000000110117819 */ /* 0x040fe400000006ff */
[----:B----4-:R-:W-:Y:S02]  /*03d0*/  MOV R18, R11 ;  /* 0x0000000b00127202 */ /* 0x010fe40000000f00 */
[----:B------:R-:W-:-:S03]  /*03e0*/  LOP3.LUT R16, R16, R17, R15, 0x96, !PT ;  /* 0x0000001110107212 */ /* 0x000fc600078e960f */
[----:B------:R1:W-:Y:S01]  /*03f0*/  STG.E.64 desc[UR4][R6.64+0x8], R18 ;  /* 0x0000081206007986 */ /* 0x0003e2000c101b04 */
[----:B------:R-:W-:Y:S02]  /*0400*/  LOP3.LUT R17, R16, R13, RZ, 0x3c, !PT ;  /* 0x0000000d10117212 */ /* 0x000fe400078e3cff */
[----:B------:R-:W-:-:S03]  /*0410*/  MOV R16, 0x2f800000 ;  /* 0x2f80000000107802 */ /* 0x000fc60000000f00 */
[----:B------:R-:W-:-:S05]  /*0420*/  IMAD.IADD R15, R17, 0x1, R14 ;  /* 0x00000001110f7824 */ /* 0x000fca00078e020e */
[----:B------:R-:W-:-:S05]  /*0430*/  I2FP.F32.U32 R15, R15 ;  /* 0x0000000f000f7245 */ /* 0x000fca0000201000 */
[----:B------:R-:W-:Y:S01]  /*0440*/  FFMA R12, R15, R16, 1.1641532182693481445e-10 ;  /* 0x2f0000000f0c7423 */ /* 0x000fe20000000010 */
[----:B------:R-:W-:Y:S02]  /*0450*/  IMAD.MOV.U32 R15, RZ, RZ, R10 ;  /* 0x000000ffff0f7224 */ /* 0x000fe400078e000a */
[----:B------:R-:W-:Y:S01]  /*0460*/  IMAD.MOV.U32 R16, RZ, RZ, R13 ;  /* 0x000000ffff107224 */ /* 0x000fe200078e000d */
[----:B------:R-:W0:Y:S02]  /*0470*/  F2F.F64.F32 R10, R12 ;  /* 0x0000000c000a7310 */ /* 0x000e240000201800 */
[----:B------:R1:W-:Y:S04]  /*0480*/  STG.E.64 desc[UR4][R6.64], R14 ;  /* 0x0000000e06007986 */ /* 0x0003e8000c101b04 */
[----:B------:R1:W-:Y:S01]  /*0490*/  STG.E.64 desc[UR4][R6.64+0x10], R16 ;  /* 0x0000101006007986 */ /* 0x0003e2000c101b04 */
[----:B0-----:R-:W-:-:S14]  /*04a0*/  DSETP.GEU.AND P0, PT, R10, UR6, PT ;  /* 0x000000060a007e2a */ /* 0x001fdc000bf0e000 */
[----:B-1----:R-:W-:Y:S05]  /*04b0*/  @P0 BRA `(.L_x_15) ;  /* 0x00000000000c0947 */ /* 0x002fea0003800000 */
[----:B------:R-:W2:Y:S02]  /*04c0*/  LDG.E R10, desc[UR4][R4.64+0x30] ;  /* 0x00003004040a7981 */ /* 0x000ea4000c1e1900 */
[----:B--2---:R-:W-:-:S05]  /*04d0*/  VIADD R11, R10, 0x1 ;  /* 0x000000010a0b7836 */ /* 0x004fca0000000000 */
[----:B------:R1:W-:Y:S02]  /*04e0*/  STG.E desc[UR4][R4.64+0x30], R11 ;  /* 0x0000300b04007986 */ /* 0x0003e4000c101904 */
.L_x_15:
[----:B------:R-:W-:Y:S05]  /*04f0*/  BSYNC.RECONVERGENT B0 ;  /* 0x0000000000007941 */ /* 0x000fea0003800200 */
.L_x_13:
[C---:B------:R-:W-:Y:S01]  /*0500*/  LOP3.LUT P1, RZ, R0.reuse, 0x7, RZ, 0xc0, !PT ;  /* 0x0000000700ff7812 */ /* 0x040fe2000782c0ff */
[----:B------:R-:W-:Y:S01]  /*0510*/  BSSY.RECONVERGENT B0, `(.L_x_16) ;  /* 0x0000021000007945 */ /* 0x000fe20003800200 */
[----:B------:R-:W-:-:S04]  /*0520*/  LOP3.LUT R10, R0, 0x80000007, RZ, 0xc0, !PT ;  /* 0x80000007000a7812 */ /* 0x000fc800078ec0ff */
[----:B------:R-:W-:-:S07]  /*0530*/  ISETP.NE.AND P0, PT, R10, 0x7, PT ;  /* 0x000000070a00780c */ /* 0x000fce0003f05270 */
[----:B------:R-:W-:Y:S06]  /*0540*/  @P1 BRA `(.L_x_17) ;  /* 0x0000000000741947 */ /* 0x000fec0003800000 */
[----:B------:R-:W2:Y:S04]  /*0550*/  LDG.E.64 R14, desc[UR4][R8.64] ;  /* 0x00000004080e7981 */ /* 0x000ea8000c1e1b00 */
[----:B------:R-:W3:Y:S04]  /*0560*/  LDG.E.64 R12, desc[UR4][R8.64+0x10] ;  /* 0x00001004080c7981 */ /* 0x000ee8000c1e1b00 */
[----:B01----:R-:W4:Y:S01]  /*0570*/  LDG.E.64 R10, desc[UR4][R8.64+0x8] ;  /* 0x00000804080a7981 */ /* 0x003f22000c1e1b00 */
[----:B------:R-:W-:Y:S01]  /*0580*/  UMOV UR6, 0x33333333 ;  /* 0x3333333300067882 */ /* 0x000fe20000000000 */
[----:B------:R-:W-:Y:S01]  /*0590*/  UMOV UR7, 0x3fd33333 ;  /* 0x3fd3333300077882 */ /* 0x000fe20000000000 */
[----:B--2---:R-:W-:Y:S01]  /*05a0*/  SHF.R.U32.HI R0, RZ, 0x2, R15 ;  /* 0x00000002ff007819 */ /* 0x004fe2000001160f */
[----:B------:R-:W-:-:S03]  /*05b0*/  VIADD R14, R14, 0x587c5 ;  /* 0x000587c50e0e7836 */ /* 0x000fc60000000000 */
[----:B------:R-:W-:Y:S01]  /*05c0*/  LOP3.LUT R0, R0, R15, RZ, 0x3c, !PT ;  /* 0x0000000f00007212 */ /* 0x000fe200078e3cff */
[----:B---3--:R-:W-:Y:S01]  /*05d0*/  IMAD.MOV.U32 R17, RZ, RZ, R12 ;  /* 0x000000ffff117224 */ /* 0x008fe200078e000c */
[----:B------:R-:W-:Y:S02]  /*05e0*/  SHF.L.U32 R15, R13, 0x4, RZ ;  /* 0x000000040d0f7819 */ /* 0x000fe400000006ff */
[----:B------:R-:W-:Y:S01]  /*05f0*/  MOV R18, R13 ;  /* 0x0000000d00127202 */ /* 0x000fe20000000f00 */
[----:B------:R-:W-:-:S05]  /*0600*/  IMAD.SHL.U32 R16, R0, 0x2, RZ ;  /* 0x0000000200107824 */ /* 0x000fca00078e00ff */
[----:B------:R-:W-:Y:S01]  /*0610*/  LOP3.LUT R16, R0, R16, R15, 0x96, !PT ;  /* 0x0000001000107212 */ /* 0x000fe200078e960f */
[----:B------:R-:W-:-:S03]  /*0620*/  IMAD.MOV.U32 R15, RZ, RZ, 0x2f800000 ;  /* 0x2f800000ff0f7424 */ /* 0x000fc600078e00ff */
[----:B------:R-:W-:Y:S01]  /*0630*/  LOP3.LUT R19, R16, R13, RZ, 0x3c, !PT ;  /* 0x0000000d10137212 */ /* 0x000fe200078e3cff */
[----:B----4-:R-:W-:-:S03]  /*0640*/  IMAD.MOV.U32 R16, RZ, RZ, R11 ;  /* 0x000000ffff107224 */ /* 0x010fc600078e000b */
[----:B------:R-:W-:Y:S01]  /*0650*/  IADD3 R0, PT, PT, R19, R14, RZ ;  /* 0x0000000e13007210 */ /* 0x000fe20007ffe0ff */
[----:B------:R2:W-:Y:S03]  /*0660*/  STG.E.64 desc[UR4][R8.64+0x10], R18 ;  /* 0x0000101208007986 */ /* 0x0005e6000c101b04 */
[----:B------:R-:W-:Y:S01]  /*0670*/  I2FP.F32.U32 R0, R0 ;  /* 0x0000000000007245 */ /* 0x000fe20000201000 */
[----:B------:R2:W-:Y:S04]  /*0680*/  STG.E.64 desc[UR4][R8.64+0x8], R16 ;  /* 0x0000081008007986 */ /* 0x0005e8000c101b04 */
[----:B------:R-:W-:Y:S01]  /*0690*/  FFMA R0, R0, R15, 1.1641532182693481445e-10 ;  /* 0x2f00000000007423 */ /* 0x000fe2000000000f */
[----:B------:R-:W-:-:S03]  /*06a0*/  IMAD.MOV.U32 R15, RZ, RZ, R10 ;  /* 0x000000ffff0f7224 */ /* 0x000fc600078e000a */
[----:B------:R-:W0:Y:S02]  /*06b0*/  F2F.F64.F32 R10, R0 ;  /* 0x00000000000a7310 */ /* 0x000e240000201800 */
[----:B------:R2:W-:Y:S01]  /*06c0*/  STG.E.64 desc[UR4][R8.64], R14 ;  /* 0x0000000e08007986 */ /* 0x0005e2000c101b04 */
[----:B0-----:R-:W-:-:S14]  /*06d0*/  DSETP.GEU.AND P1, PT, R10, UR6, PT ;  /* 0x000000060a007e2a */ /* 0x001fdc000bf2e000 */
[----:B--2---:R-:W-:Y:S05]  /*06e0*/  @P1 BRA `(.L_x_17) ;  /* 0x00000000000c1947 */ /* 0x004fea0003800000 */
[----:B------:R-:W2:Y:S02]  /*06f0*/  LDG.E R0, desc[UR4][R2.64+0x34] ;  /* 0x0000340402007981 */ /* 0x000ea4000c1e1900 */
[----:B--2---:R-:W-:-:S05]  /*0700*/  IADD3 R9, PT, PT, R0, 0x1, RZ ;  /* 0x0000000100097810 */ /* 0x004fca0007ffe0ff */
[----:B------:R2:W-:Y:S02]  /*0710*/  STG.E desc[UR4][R2.64+0x34], R9 ;  /* 0x0000340902007986 */ /* 0x0005e4000c101904 */
.L_x_17:
[----:B------:R-:W-:Y:S05]  /*0720*/  BSYNC.RECONVERGENT B0 ;  /* 0x0000000000007941 */ /* 0x000fea0003800200 */
.L_x_16:
[----:B------:R-:W-:Y:S04]  /*0730*/  BSSY.RECONVERGENT B0, `(.L_x_18) ;  /* 0x000001e000007945 */ /* 0x000fe80003800200 */
[----:B------:R-:W-:Y:S05]  /*0740*/  @P0 BRA `(.L_x_19) ;  /* 0x0000000000700947 */ /* 0x000fea0003800000 */
[----:B------:R-:W3:Y:S04]  /*0750*/  LDG.E.64 R12, desc[UR4][R6.64] ;  /* 0x00000004060c7981 */ /* 0x000ee8000c1e1b00 */
[----:B01----:R-:W4:Y:S04]  /*0760*/  LDG.E.64 R10, desc[UR4][R6.64+0x10] ;  /* 0x00001004060a7981 */ /* 0x003f28000c1e1b00 */
[----:B--2---:R-:W2:Y:S01]  /*0770*/  LDG.E.64 R8, desc[UR4][R6.64+0x8] ;  /* 0x0000080406087981 */ /* 0x004ea2000c1e1b00 */
[----:B------:R-:W-:Y:S01]  /*0780*/  UMOV UR6, 0x33333333 ;  /* 0x3333333300067882 */ /* 0x000fe20000000000 */
[----:B------:R-:W-:Y:S01]  /*0790*/  UMOV UR7, 0x3fd33333 ;  /* 0x3fd3333300077882 */ /* 0x000fe20000000000 */
[----:B---3--:R-:W-:-:S02]  /*07a0*/  SHF.R.U32.HI R0, RZ, 0x2, R13 ;  /* 0x00000002ff007819 */ /* 0x008fc4000001160d */
[----:B------:R-:W-:Y:S02]  /*07b0*/  IADD3 R16, PT, PT, R12, 0x587c5, RZ ;  /* 0x000587c50c107810 */ /* 0x000fe40007ffe0ff */
[----:B------:R-:W-:Y:S01]  /*07c0*/  LOP3.LUT R0, R0, R13, RZ, 0x3c, !PT ;  /* 0x0000000d00007212 */ /* 0x000fe200078e3cff */
[----:B----4-:R-:W-:Y:S01]  /*07d0*/  IMAD.SHL.U32 R13, R11, 0x10, RZ ;  /* 0x000000100b0d7824 */ /* 0x010fe200078e00ff */
[----:B--2---:R-:W-:-:S03]  /*07e0*/  MOV R17, R8 ;  /* 0x0000000800117202 */ /* 0x004fc60000000f00 */
[C---:B------:R-:W-:Y:S02]  /*07f0*/  IMAD.SHL.U32 R14, R0.reuse, 0x2, RZ ;  /* 0x00000002000e7824 */ /* 0x040fe400078e00ff */
[----:B------:R3:W-:Y:S03]  /*0800*/  STG.E.64 desc[UR4][R6.64], R16 ;  /* 0x0000001006007986 */ /* 0x0007e6000c101b04 */
[----:B------:R-:W-:Y:S01]  /*0810*/  LOP3.LUT R14, R0, R14, R13, 0x96, !PT ;  /* 0x0000000e000e7212 */ /* 0x000fe200078e960d */
[----:B------:R-:W-:-:S03]  /*0820*/  IMAD.MOV.U32 R13, RZ, RZ, 0x2f800000 ;  /* 0x2f800000ff0d7424 */ /* 0x000fc600078e00ff */
[----:B------:R-:W-:Y:S01]  /*0830*/  LOP3.LUT R15, R14, R11, RZ, 0x3c, !PT ;  /* 0x0000000b0e0f7212 */ /* 0x000fe200078e3cff */
[----:B------:R-:W-:-:S04]  /*0840*/  IMAD.MOV.U32 R14, RZ, RZ, R11 ;  /* 0x000000ffff0e7224 */ /* 0x000fc800078e000b */
[----:B------:R-:W-:Y:S01]  /*0850*/  IMAD.IADD R0, R15, 0x1, R16 ;  /* 0x000000010f007824 */ /* 0x000fe200078e0210 */
[----:B------:R3:W-:Y:S04]  /*0860*/  STG.E.64 desc[UR4][R6.64+0x10], R14 ;  /* 0x0000100e06007986 */ /* 0x0007e8000c101b04 */
[----:B------:R-:W-:-:S05]  /*0870*/  I2FP.F32.U32 R0, R0 ;  /* 0x0000000000007245 */ /* 0x000fca0000201000 */
[----:B------:R-:W-:-:S04]  /*0880*/  FFMA R0, R0, R13, 1.1641532182693481445e-10 ;  /* 0x2f00000000007423 */ /* 0x000fc8000000000d */
[----:B------:R-:W0:Y:S02]  /*0890*/  F2F.F64.F32 R12, R0 ;  /* 0x00000000000c7310 */ /* 0x000e240000201800 */
[----:B0-----:R-:W-:Y:S01]  /*08a0*/  DSETP.GEU.AND P0, PT, R12, UR6, PT ;  /* 0x000000060c007e2a */ /* 0x001fe2000bf0e000 */
[----:B------:R-:W-:Y:S01]  /*08b0*/  MOV R13, R10 ;  /* 0x0000000a000d7202 */ /* 0x000fe20000000f00 */
[----:B------:R-:W-:-:S05]  /*08c0*/  IMAD.MOV.U32 R12, RZ, RZ, R9 ;  /* 0x000000ffff0c7224 */ /* 0x000fca00078e0009 */
[----:B------:R3:W-:Y:S07]  /*08d0*/  STG.E.64 desc[UR4][R6.64+0x8], R12 ;  /* 0x0000080c06007986 */ /* 0x0007ee000c101b04 */
[----:B------:R-:W2:Y:S02]  /*08e0*/  @!P0 LDG.E R8, desc[UR4][R4.64+0x38] ;  /* 0x0000380404088981 */ /* 0x000ea4000c1e1900 */
[----:B--2---:R-:W-:-:S05]  /*08f0*/  @!P0 VIADD R9, R8, 0x1 ;  /* 0x0000000108098836 */ /* 0x004fca0000000000 */
[----:B------:R3:W-:Y:S02]  /*0900*/  @!P0 STG.E desc[UR4][R4.64+0x38], R9 ;  /* 0x0000380904008986 */ /* 0x0007e4000c101904 */
.L_x_19:
[----:B------:R-:W-:Y:S05]  /*0910*/  BSYNC.RECONVERGENT B0 ;  /* 0x0000000000007941 */ /* 0x000fea0003800200 */
.L_x_18:
[----:B------:R-:W4:Y:S04]  /*0920*/  LDG.E R0, desc[UR4][R2.64+0x14] ;  /* 0x0000140402007981 */ /* 0x000f28000c1e1900 */
[----:B-1-3--:R-:W4:Y:S04]  /*0930*/  LDG.E R5, desc[UR4][R2.64+0x2c] ;  /* 0x00002c0402057981 */ /* 0x00af28000c1e1900 */
[----:B------:R-:W3:Y:S04]  /*0940*/  LDG.E R6, desc[UR4][R2.64+0x18] ;  /* 0x0000180402067981 */ /* 0x000ee8000c1e1900 */
[----:B------:R-:W3:Y:S04]  /*0950*/  LDG.E R7, desc[UR4][R2.64+0x30] ;  /* 0x0000300402077981 */ /* 0x000ee8000c1e1900 */
[----:B------:R-:W5:Y:S04]  /*0960*/  LDG.E R8, desc[UR4][R2.64+0x1c] ;  /* 0x00001c0402087981 */ /* 0x000f68000c1e1900 */
[----:B--2---:R-:W5:Y:S04]  /*0970*/  LDG.E R9, desc[UR4][R2.64+0x34] ;  /* 0x0000340402097981 */ /* 0x004f68000c1e1900 */
[----:B------:R-:W2:Y:S04]  /*0980*/  LDG.E R10, desc[UR4][R2.64+0x20] ;  /* 0x00002004020a7981 */ /* 0x000ea8000c1e1900 */
[----:B0-----:R-:W2:Y:S01]  /*0990*/  LDG.E R11, desc[UR4][R2.64+0x38] ;  /* 0x00003804020b7981 */ /* 0x001ea2000c1e1900 */
[----:B----4-:R-:W-:-:S06]  /*09a0*/  IMAD.IADD R5, R0, 0x1, R5 ;  /* 0x0000000100057824 */ /* 0x010fcc00078e0205 */
[----:B------:R-:W0:Y:S01]  /*09b0*/  I2F.F64 R4, R5 ;  /* 0x0000000500047312 */ /* 0x000e220000201c00 */
[----:B---3--:R-:W-:-:S07]  /*09c0*/  IADD3 R6, PT, PT, R6, R7, RZ ;  /* 0x0000000706067210 */ /* 0x008fce0007ffe0ff */
[----:B------:R-:W1:Y:S01]  /*09d0*/  I2F.F64 R6, R6 ;  /* 0x0000000600067312 */ /* 0x000e620000201c00 */
[----:B-----5:R-:W-:-:S07]  /*09e0*/  IMAD.IADD R8, R8, 0x1, R9 ;  /* 0x0000000108087824 */ /* 0x020fce00078e0209 */
[----:B------:R-:W-:Y:S01]  /*09f0*/  I2F.F64 R8, R8 ;  /* 0x0000000800087312 */ /* 0x000fe20000201c00 */
[----:B--2---:R-:W-:-:S07]  /*0a00*/  IADD3 R10, PT, PT, R10, R11, RZ ;  /* 0x0000000b0a0a7210 */ /* 0x004fce0007ffe0ff */
[----:B------:R-:W-:Y:S08]  /*0a10*/  I2F.F64 R10, R10 ;  /* 0x0000000a000a7312 */ /* 0x000ff00000201c00 */
[----:B0-----:R-:W0:Y:S08]  /*0a20*/  F2I.F64.TRUNC R21, R4 ;  /* 0x0000000400157311 */ /* 0x001e30000030d100 */
[----:B-1----:R-:W1:Y:S01]  /*0a30*/  F2I.F64.TRUNC R7, R6 ;  /* 0x0000000600077311 */ /* 0x002e62000030d100 */
[----:B0-----:R-:W-:Y:S07]  /*0a40*/  STG.E desc[UR4][R2.64+0x14], R21 ;  /* 0x0000141502007986 */ /* 0x001fee000c101904 */
[----:B------:R-:W0:Y:S01]  /*0a50*/  F2I.F64.TRUNC R9, R8 ;  /* 0x0000000800097311 */ /* 0x000e22000030d100 */
[----:B-1----:R-:W-:Y:S07]  /*0a60*/  STG.E desc[UR4][R2.64+0x18], R7 ;  /* 0x0000180702007986 */ /* 0x002fee000c101904 */
[----:B------:R-:W1:Y:S01]  /*0a70*/  F2I.F64.TRUNC R11, R10 ;  /* 0x0000000a000b7311 */ /* 0x000e62000030d100 */
[----:B0-----:R-:W-:Y:S07]  /*0a80*/  STG.E desc[UR4][R2.64+0x1c], R9 ;  /* 0x00001c0902007986 */ /* 0x001fee000c101904 */
[----:B------:R-:W0:Y:S01]  /*0a90*/  I2F.F64 R12, R21 ;  /* 0x00000015000c7312 */ /* 0x000e220000201c00 */
[----:B-1----:R-:W-:Y:S07]  /*0aa0*/  STG.E desc[UR4][R2.64+0x20], R11 ;  /* 0x0000200b02007986 */ /* 0x002fee000c101904 */
[----:B------:R-:W1:Y:S08]  /*0ab0*/  I2F.F64 R14, R7 ;  /* 0x00000007000e7312 */ /* 0x000e700000201c00 */
[----:B------:R-:W-:Y:S08]  /*0ac0*/  I2F.F64 R16, R9 ;  /* 0x0000000900107312 */ /* 0x000ff00000201c00 */
[----:B------:R-:W-:Y:S08]  /*0ad0*/  I2F.F64 R18, R11 ;  /* 0x0000000b00127312 */ /* 0x000ff00000201c00 */
[----:B0-----:R-:W0:Y:S08]  /*0ae0*/  F2I.F64.TRUNC R13, R12 ;  /* 0x0000000c000d7311 */ /* 0x001e30000030d100 */
[----:B-1----:R-:W1:Y:S01]  /*0af0*/  F2I.F64.TRUNC R15, R14 ;  /* 0x0000000e000f7311 */ /* 0x002e62000030d100 */
[----:B0-----:R-:W-:Y:S07]  /*0b00*/  STG.E desc[UR4][R2.64], R13 ;  /* 0x0000000d02007986 */ /* 0x001fee000c101904 */
[----:B------:R-:W0:Y:S01]  /*0b10*/  F2I.F64.TRUNC R17, R16 ;  /* 0x0000001000117311 */ /* 0x000e22000030d100 */
[----:B-1----:R-:W-:Y:S07]  /*0b20*/  STG.E desc[UR4][R2.64+0x4], R15 ;  /* 0x0000040f02007986 */ /* 0x002fee000c101904 */
[----:B------:R-:W1:Y:S01]  /*0b30*/  F2I.F64.TRUNC R19, R18 ;  /* 0x0000001200137311 */ /* 0x000e62000030d100 */
[----:B0-----:R-:W-:Y:S04]  /*0b40*/  STG.E desc[UR4][R2.64+0x8], R17 ;  /* 0x0000081102007986 */ /* 0x001fe8000c101904 */
[----:B-1----:R-:W-:Y:S01]  /*0b50*/  STG.E desc[UR4][R2.64+0xc], R19 ;  /* 0x00000c1302007986 */ /* 0x002fe2000c101904 */
[----:B------:R-:W-:Y:S05]  /*0b60*/  EXIT ;  /* 0x000000000000794d */ /* 0x000fea0003800000 */
.L_x_20:
        /* <DEDUP_REMOVED lines=9> */
.L_x_71:


//--------------------- .text._Z19cal_q_kernel_singlePiPdS0_ --------------------------
	.section	.text._Z19cal_q_kernel_singlePiPdS0_,"ax",@progbits
	.align	128
        .global         _Z19cal_q_kernel_singlePiPdS0_
        .type           _Z19cal_q_kernel_singlePiPdS0_,@function
        .size           _Z19cal_q_kernel_singlePiPdS0_,(.L_x_64 - _Z19cal_q_kernel_singlePiPdS0_)
        .other          _Z19cal_q_kernel_singlePiPdS0_,@"STO_CUDA_ENTRY STV_DEFAULT"
_Z19cal_q_kernel_singlePiPdS0_:
.text._Z19cal_q_kernel_singlePiPdS0_:
[----:B------:R-:W-:Y:S01]  /*0000*/  LDC R1, c[0x0][0x37c] ;  /* 0x0000df00ff017b82 */ /* 0x000fe20000000800 */
[----:B------:R-:W0:Y:S07]  /*0010*/  S2R R3, SR_TID.X ;  /* 0x0000000000037919 */ /* 0x000e2e0000002100 */
[----:B------:R-:W0:Y:S01]  /*0020*/  S2UR UR4, SR_CTAID.X ;  /* 0x00000000000479c3 */ /* 0x000e220000002500 */
[----:B------:R-:W1:Y:S07]  /*0030*/  S2R R2, SR_TID.Y ;  /* 0x0000000000027919 */ /* 0x000e6e0000002200 */
[----:B------:R-:W0:Y:S02]  /*0040*/  LDC R0, c[0x0][0x360] ;  /* 0x0000d800ff007b82 */ /* 0x000e240000000800 */
[----:B0-----:R-:W-:-:S04]  /*0050*/  IMAD R3, R0, UR4, R3 ;  /* 0x0000000400037c24 */ /* 0x001fc8000f8e0203 */
[C---:B------:R-:W-:Y:S01]  /*0060*/  IMAD.HI R4, R3.reuse, 0x38e38e39, RZ ;  /* 0x38e38e3903047827 */ /* 0x040fe200078e02ff */
[----:B------:R-:W-:-:S04]  /*0070*/  ISETP.GT.AND P0, PT, R3, 0x23f, PT ;  /* 0x0000023f0300780c */ /* 0x000fc80003f04270 */
[----:B-1----:R-:W-:-:S13]  /*0080*/  ISETP.GT.U32.OR P0, PT, R2, 0x1, P0 ;  /* 0x000000010200780c */ /* 0x002fda0000704470 */
[----:B------:R-:W-:Y:S05]  /*0090*/  @P0 EXIT ;  /* 0x000000000000094d */ /* 0x000fea0003800000 */
[----:B------:R-:W-:Y:S01]  /*00a0*/  SHF.R.S32.HI R5, RZ, 0x1, R4 ;  /* 0x00000001ff057819 */ /* 0x000fe20000011404 */
[----:B------:R-:W0:Y:S01]  /*00b0*/  LDC.64 R10, c[0x0][0x380] ;  /* 0x0000e000ff0a7b82 */ /* 0x000e220000000a00 */
[----:B------:R-:W1:Y:S01]  /*00c0*/  LDCU.64 UR8, c[0x0][0x358] ;  /* 0x00006b00ff0877ac */ /* 0x000e620008000a00 */
[----:B------:R-:W-:Y:S01]  /*00d0*/  BSSY.RECONVERGENT B0, `(.L_x_21) ;  /* 0x0000035000007945 */ /* 0x000fe20003800200 */
[----:B------:R-:W-:-:S05]  /*00e0*/  LEA.HI R4, R4, R5, RZ, 0x1 ;  /* 0x0000000504047211 */ /* 0x000fca00078f08ff */
[C---:B------:R-:W-:Y:S02]  /*00f0*/  IMAD R0, R4.reuse, -0x9, R3 ;  /* 0xfffffff704007824 */ /* 0x040fe400078e0203 */
[----:B------:R-:W-:-:S03]  /*0100*/  IMAD R5, R4, 0xf, RZ ;  /* 0x0000000f04057824 */ /* 0x000fc600078e02ff */
[----:B------:R-:W-:Y:S01]  /*0110*/  ISETP.NE.AND P0, PT, R0, RZ, PT ;  /* 0x000000ff0000720c */ /* 0x000fe20003f05270 */
[----:B0-----:R-:W-:-:S12]  /*0120*/  IMAD.WIDE R10, R5, 0x4, R10 ;  /* 0x00000004050a7825 */ /* 0x001fd800078e020a */
[----:B-1----:R-:W-:Y:S05]  /*0130*/  @P0 BRA `(.L_x_22) ;  /* 0x0000000000140947 */ /* 0x002fea0003800000 */
[----:B------:R0:W5:Y:S04]  /*0140*/  LDG.E R5, desc[UR8][R10.64] ;  /* 0x000000080a057981 */ /* 0x000168000c1e1900 */
[----:B------:R0:W5:Y:S04]  /*0150*/  LDG.E R6, desc[UR8][R10.64+0x4] ;  /* 0x000004080a067981 */ /* 0x000168000c1e1900 */
[----:B------:R0:W5:Y:S04]  /*0160*/  LDG.E R7, desc[UR8][R10.64+0x8] ;  /* 0x000008080a077981 */ /* 0x000168000c1e1900 */
[----:B------:R0:W5:Y:S01]  /*0170*/  LDG.E R8, desc[UR8][R10.64+0xc] ;  /* 0x00000c080a087981 */ /* 0x000162000c1e1900 */
[----:B------:R-:W-:Y:S05]  /*0180*/  BRA `(.L_x_23) ;  /* 0x0000000000a47947 */ /* 0x000fea0003800000 */
.L_x_22:
[C---:B------:R-:W-:Y:S01]  /*0190*/  ISETP.GE.U32.AND P1, PT, R0.reuse, 0x3, PT ;  /* 0x000000030000780c */ /* 0x040fe20003f26070 */
[----:B------:R-:W-:Y:S01]  /*01a0*/  IMAD.MOV.U32 R9, RZ, RZ, -0x1 ;  /* 0xffffffffff097424 */ /* 0x000fe200078e00ff */
[----:B------:R-:W-:-:S04]  /*01b0*/  LOP3.LUT R5, R0, 0x1, RZ, 0xc0, !PT ;  /* 0x0000000100057812 */ /* 0x000fc800078ec0ff */
[----:B------:R-:W-:-:S07]  /*01c0*/  ISETP.NE.U32.AND P0, PT, R5, 0x1, PT ;  /* 0x000000010500780c */ /* 0x000fce0003f05070 */
[----:B------:R0:W5:Y:S01]  /*01d0*/  @P1 LDG.E R5, desc[UR8][R10.64] ;  /* 0x000000080a051981 */ /* 0x000162000c1e1900 */
[----:B------:R-:W-:Y:S01]  /*01e0*/  BSSY.RECONVERGENT B1, `(.L_x_24) ;  /* 0x0000007000017945 */ /* 0x000fe20003800200 */
[----:B------:R-:W-:-:S03]  /*01f0*/  SEL R9, R9, 0x1, !P0 ;  /* 0x0000000109097807 */ /* 0x000fc60004000000 */
[----:B------:R-:W-:Y:S05]  /*0200*/  @P1 BRA `(.L_x_25) ;  /* 0x0000000000101947 */ /* 0x000fea0003800000 */
[----:B------:R-:W2:Y:S02]  /*0210*/  LDG.E R6, desc[UR8][R10.64] ;  /* 0x000000080a067981 */ /* 0x000ea4000c1e1900 */
[----:B--2--5:R-:W-:-:S05]  /*0220*/  IMAD.IADD R5, R9, 0x1, R6 ;  /* 0x0000000109057824 */ /* 0x024fca00078e0206 */
[----:B------:R-:W-:-:S13]  /*0230*/  ISETP.GT.U32.AND P0, PT, R5, 0x8, PT ;  /* 0x000000080500780c */ /* 0x000fda0003f04070 */
[----:B------:R-:W-:Y:S05]  /*0240*/  @P0 EXIT ;  /* 0x000000000000094d */ /* 0x000fea0003800000 */
.L_x_25:
[----:B------:R-:W-:Y:S05]  /*0250*/  BSYNC.RECONVERGENT B1 ;  /* 0x0000000000017941 */ /* 0x000fea0003800200 */
.L_x_24:
[----:B------:R-:W-:-:S05]  /*0260*/  VIADD R6, R0, 0xfffffffd ;  /* 0xfffffffd00067836 */ /* 0x000fca0000000000 */
[----:B------:R-:W-:-:S13]  /*0270*/  ISETP.GE.U32.AND P0, PT, R6, 0x2, PT ;  /* 0x000000020600780c */ /* 0x000fda0003f06070 */
[----:B------:R1:W5:Y:S01]  /*0280*/  @P0 LDG.E R6, desc[UR8][R10.64+0x4] ;  /* 0x000004080a060981 */ /* 0x000362000c1e1900 */
[----:B------:R-:W-:Y:S04]  /*0290*/  BSSY.RECONVERGENT B1, `(.L_x_26) ;  /* 0x0000006000017945 */ /* 0x000fe80003800200 */
[----:B------:R-:W-:Y:S05]  /*02a0*/  @P0 BRA `(.L_x_27) ;  /* 0x0000000000100947 */ /* 0x000fea0003800000 */
[----:B-----5:R-:W2:Y:S02]  /*02b0*/  LDG.E R6, desc[UR8][R10.64+0x4] ;  /* 0x000004080a067981 */ /* 0x020ea4000c1e1900 */
[----:B--2---:R-:W-:-:S05]  /*02c0*/  IMAD.IADD R6, R9, 0x1, R6 ;  /* 0x0000000109067824 */ /* 0x004fca00078e0206 */
[----:B------:R-:W-:-:S13]  /*02d0*/  ISETP.GT.U32.AND P0, PT, R6, 0x8, PT ;  /* 0x000000080600780c */ /* 0x000fda0003f04070 */
[----:B------:R-:W-:Y:S05]  /*02e0*/  @P0 EXIT ;  /* 0x000000000000094d */ /* 0x000fea0003800000 */
.L_x_27:
[----:B------:R-:W-:Y:S05]  /*02f0*/  BSYNC.RECONVERGENT B1 ;  /* 0x0000000000017941 */ /* 0x000fea0003800200 */
.L_x_26:
[----:B------:R-:W-:-:S05]  /*0300*/  VIADD R7, R0, 0xfffffffb ;  /* 0xfffffffb00077836 */ /* 0x000fca0000000000 */
[----:B------:R-:W-:-:S13]  /*0310*/  ISETP.GE.U32.AND P0, PT, R7, 0x2, PT ;  /* 0x000000020700780c */ /* 0x000fda0003f06070 */
[----:B------:R2:W5:Y:S01]  /*0320*/  @P0 LDG.E R7, desc[UR8][R10.64+0x8] ;  /* 0x000008080a070981 */ /* 0x000562000c1e1900 */
[----:B------:R-:W-:Y:S04]  /*0330*/  BSSY.RECONVERGENT B1, `(.L_x_28) ;  /* 0x0000006000017945 */ /* 0x000fe80003800200 */
[----:B------:R-:W-:Y:S05]  /*0340*/  @P0 BRA `(.L_x_29) ;  /* 0x0000000000100947 */ /* 0x000fea0003800000 */
[----:B------:R-:W3:Y:S02]  /*0350*/  LDG.E R8, desc[UR8][R10.64+0x8] ;  /* 0x000008080a087981 */ /* 0x000ee4000c1e1900 */
[----:B---3-5:R-:W-:-:S04]  /*0360*/  IADD3 R7, PT, PT, R9, R8, RZ ;  /* 0x0000000809077210 */ /* 0x028fc80007ffe0ff */
[----:B------:R-:W-:-:S13]  /*0370*/  ISETP.GT.U32.AND P0, PT, R7, 0x8, PT ;  /* 0x000000080700780c */ /* 0x000fda0003f04070 */
[----:B------:R-:W-:Y:S05]  /*0380*/  @P0 EXIT ;  /* 0x000000000000094d */ /* 0x000fea0003800000 */
.L_x_29:
[----:B------:R-:W-:Y:S05]  /*0390*/  BSYNC.RECONVERGENT B1 ;  /* 0x0000000000017941 */ /* 0x000fea0003800200 */
.L_x_28:
[----:B------:R-:W-:-:S05]  /*03a0*/  VIADD R0, R0, 0xfffffff9 ;  /* 0xfffffff900007836 */ /* 0x000fca0000000000 */
[----:B------:R-:W-:-:S13]  /*03b0*/  ISETP.GE.U32.AND P0, PT, R0, 0x2, PT ;  /* 0x000000020000780c */ /* 0x000fda0003f06070 */
[----:B------:R3:W5:Y:S01]  /*03c0*/  @P0 LDG.E R8, desc[UR8][R10.64+0xc] ;  /* 0x00000c080a080981 */ /* 0x000762000c1e1900 */
[----:B------:R-:W-:Y:S05]  /*03d0*/  @P0 BRA `(.L_x_23) ;  /* 0x0000000000100947 */ /* 0x000fea0003800000 */
[----:B-----5:R-:W4:Y:S02]  /*03e0*/  LDG.E R8, desc[UR8][R10.64+0xc] ;  /* 0x00000c080a087981 */ /* 0x020f24000c1e1900 */
[----:B----4-:R-:W-:-:S05]  /*03f0*/  IMAD.IADD R8, R9, 0x1, R8 ;  /* 0x0000000109087824 */ /* 0x010fca00078e0208 */
[----:B------:R-:W-:-:S13]  /*0400*/  ISETP.GT.U32.AND P0, PT, R8, 0x8, PT ;  /* 0x000000080800780c */ /* 0x000fda0003f04070 */
[----:B------:R-:W-:Y:S05]  /*0410*/  @P0 EXIT ;  /* 0x000000000000094d */ /* 0x000fea0003800000 */
.L_x_23:
[----:B------:R-:W-:Y:S05]  /*0420*/  BSYNC.RECONVERGENT B0 ;  /* 0x0000000000007941 */ /* 0x000fea0003800200 */
.L_x_21:
[----:B------:R-:W-:Y:S01]  /*0430*/  MOV R0, 0x470 ;  /* 0x0000047000007802 */ /* 0x000fe20000000f00 */
[----:B------:R-:W-:Y:S01]  /*0440*/  UMOV UR4, URZ ;  /* 0x000000ff00047c82 */ /* 0x000fe20008000000 */
[----:B------:R-:W-:-:S05]  /*0450*/  UMOV UR6, 0x3ff00000 ;  /* 0x3ff0000000067882 */ /* 0x000fca0000000000 */
[----:B0123-5:R-:W-:Y:S05]  /*0460*/  CALL.REL.NOINC `($_Z19cal_q_kernel_singlePiPdS0_$__internal_accurate_pow) ;  /* 0x0000000400f47944 */ /* 0x02ffea0003c00000 */
[----:B------:R-:W-:Y:S01]  /*0470*/  IMAD.MOV.U32 R12, RZ, RZ, R14 ;  /* 0x000000ffff0c7224 */ /* 0x000fe200078e000e */
[----:B------:R-:W-:Y:S01]  /*0480*/  MOV R0, 0x4e0 ;  /* 0x000004e000007802 */ /* 0x000fe20000000f00 */
[----:B------:R-:W-:Y:S01]  /*0490*/  IMAD.MOV.U32 R13, RZ, RZ, R15 ;  /* 0x000000ffff0d7224 */ /* 0x000fe200078e000f */
[----:B------:R-:W-:-:S03]  /*04a0*/  UMOV UR6, 0x40000000 ;  /* 0x4000000000067882 */ /* 0x000fc60000000000 */
[----:B------:R-:W0:Y:S02]  /*04b0*/  F2I.F64.TRUNC R9, R12 ;  /* 0x0000000c00097311 */ /* 0x000e24000030d100 */
[----:B0-----:R-:W-:-:S07]  /*04c0*/  IMAD R29, R9, R6, R5 ;  /* 0x00000006091d7224 */ /* 0x001fce00078e0205 */
[----:B------:R-:W-:Y:S05]  /*04d0*/  CALL.REL.NOINC `($_Z19cal_q_kernel_singlePiPdS0_$__internal_accurate_pow) ;  /* 0x0000000400d87944 */ /* 0x000fea0003c00000 */
[----:B------:R-:W-:Y:S01]  /*04e0*/  MOV R12, R14 ;  /* 0x0000000e000c7202 */ /* 0x000fe20000000f00 */
[----:B------:R-:W-:Y:S01]  /*04f0*/  IMAD.MOV.U32 R13, RZ, RZ, R15 ;  /* 0x000000ffff0d7224 */ /* 0x000fe200078e000f */
[----:B------:R-:W-:Y:S01]  /*0500*/  MOV R0, 0x550 ;  /* 0x0000055000007802 */ /* 0x000fe20000000f00 */
[----:B------:R-:W-:Y:S02]  /*0510*/  UMOV UR6, 0x40080000 ;  /* 0x4008000000067882 */ /* 0x000fe40000000000 */
[----:B------:R-:W0:Y:S02]  /*0520*/  F2I.F64.TRUNC R28, R12 ;  /* 0x0000000c001c7311 */ /* 0x000e24000030d100 */
[----:B0-----:R-:W-:-:S07]  /*0530*/  IMAD R29, R28, R7, R29 ;  /* 0x000000071c1d7224 */ /* 0x001fce00078e021d */
[----:B------:R-:W-:Y:S05]  /*0540*/  CALL.REL.NOINC `($_Z19cal_q_kernel_singlePiPdS0_$__internal_accurate_pow) ;  /* 0x0000000400bc7944 */ /* 0x000fea0003c00000 */
[----:B------:R-:W-:Y:S01]  /*0550*/  IMAD.MOV.U32 R30, RZ, RZ, R14 ;  /* 0x000000ffff1e7224 */ /* 0x000fe200078e000e */
[----:B------:R-:W-:Y:S01]  /*0560*/  MOV R0, 0x5c0 ;  /* 0x000005c000007802 */ /* 0x000fe20000000f00 */
[----:B------:R-:W-:Y:S01]  /*0570*/  IMAD.MOV.U32 R31, RZ, RZ, R15 ;  /* 0x000000ffff1f7224 */ /* 0x000fe200078e000f */
[----:B------:R-:W-:-:S03]  /*0580*/  UMOV UR6, 0x40100000 ;  /* 0x4010000000067882 */ /* 0x000fc60000000000 */
[----:B------:R-:W0:Y:S02]  /*0590*/  F2I.F64.TRUNC R30, R30 ;  /* 0x0000001e001e7311 */ /* 0x000e24000030d100 */
[----:B0-----:R-:W-:-:S07]  /*05a0*/  IMAD R29, R30, R8, R29 ;  /* 0x000000081e1d7224 */ /* 0x001fce00078e021d */
[----:B------:R-:W-:Y:S05]  /*05b0*/  CALL.REL.NOINC `($_Z19cal_q_kernel_singlePiPdS0_$__internal_accurate_pow) ;  /* 0x0000000400a07944 */ /* 0x000fea0003c00000 */
[C---:B------:R-:W-:Y:S01]  /*05c0*/  ISETP.NE.AND P0, PT, R2.reuse, RZ, PT ;  /* 0x000000ff0200720c */ /* 0x040fe20003f05270 */
[----:B------:R-:W-:Y:S01]  /*05d0*/  IMAD.MOV.U32 R12, RZ, RZ, R14 ;  /* 0x000000ffff0c7224 */ /* 0x000fe200078e000e */
[----:B------:R-:W-:Y:S01]  /*05e0*/  ISETP.NE.AND P1, PT, R2, 0x1, PT ;  /* 0x000000010200780c */ /* 0x000fe20003f25270 */
[C---:B------:R-:W-:Y:S01]  /*05f0*/  VIADD R0, R6.reuse, 0xffffffff ;  /* 0xffffffff06007836 */ /* 0x040fe20000000000 */
[C---:B------:R-:W-:Y:S01]  /*0600*/  ISETP.GT.AND P3, PT, R5.reuse, RZ, !P0 ;  /* 0x000000ff0500720c */ /* 0x040fe20004764270 */
[----:B------:R-:W-:Y:S01]  /*0610*/  VIADD R24, R5, 0xffffffff ;  /* 0xffffffff05187836 */ /* 0x000fe20000000000 */
[----:B------:R-:W-:Y:S01]  /*0620*/  ISETP.GT.AND P0, PT, R6, RZ, !P0 ;  /* 0x000000ff0600720c */ /* 0x000fe20004704270 */
[C---:B------:R-:W-:Y:S01]  /*0630*/  VIADD R25, R7.reuse, 0xffffffff ;  /* 0xffffffff07197836 */ /* 0x040fe20000000000 */
[----:B------:R-:W-:Y:S01]  /*0640*/  MOV R13, R15 ;  /* 0x0000000f000d7202 */ /* 0x000fe20000000f00 */
[C---:B------:R-:W-:Y:S01]  /*0650*/  VIADD R27, R8.reuse, 0xffffffff ;  /* 0xffffffff081b7836 */ /* 0x040fe20000000000 */
[----:B------:R-:W-:Y:S01]  /*0660*/  ISETP.GT.AND P2, PT, R7, RZ, !P1 ;  /* 0x000000ff0700720c */ /* 0x000fe20004f44270 */
[----:B------:R-:W0:Y:S01]  /*0670*/  LDC.64 R14, c[0x0][0x390] ;  /* 0x0000e400ff0e7b82 */ /* 0x000e220000000a00 */
[----:B------:R-:W-:Y:S01]  /*0680*/  ISETP.GT.AND P1, PT, R8, RZ, !P1 ;  /* 0x000000ff0800720c */ /* 0x000fe20004f24270 */
[----:B------:R-:W2:Y:S01]  /*0690*/  LDG.E R20, desc[UR8][R10.64+0x2c] ;  /* 0x00002c080a147981 */ /* 0x000ea2000c1e1900 */
[----:B------:R-:W1:Y:S03]  /*06a0*/  F2I.F64.TRUNC R13, R12 ;  /* 0x0000000c000d7311 */ /* 0x000e66000030d100 */
[----:B------:R-:W-:Y:S01]  /*06b0*/  @!P3 IMAD.MOV R24, RZ, RZ, R5 ;  /* 0x000000ffff18b224 */ /* 0x000fe200078e0205 */
[----:B------:R-:W3:Y:S01]  /*06c0*/  LDG.E R22, desc[UR8][R10.64+0x30] ;  /* 0x000030080a167981 */ /* 0x000ee2000c1e1900 */
[----:B------:R-:W-:-:S03]  /*06d0*/  @!P0 IADD3 R0, PT, PT, R6, RZ, RZ ;  /* 0x000000ff06008210 */ /* 0x000fc60007ffe0ff */
[----:B------:R-:W4:Y:S01]  /*06e0*/  LDG.E R26, desc[UR8][R10.64+0x34] ;  /* 0x000034080a1a7981 */ /* 0x000f22000c1e1900 */
[----:B------:R-:W-:Y:S02]  /*06f0*/  @!P2 IMAD.MOV R25, RZ, RZ, R7 ;  /* 0x000000ffff19a224 */ /* 0x000fe400078e0207 */
[----:B------:R-:W-:Y:S02]  /*0700*/  IMAD R9, R9, R0, R24 ;  /* 0x0000000009097224 */ /* 0x000fe400078e0218 */
[----:B------:R-:W-:Y:S02]  /*0710*/  @!P1 IMAD.MOV R27, RZ, RZ, R8 ;  /* 0x000000ffff1b9224 */ /* 0x000fe400078e0208 */
[----:B------:R-:W-:Y:S02]  /*0720*/  IMAD R28, R28, R25, R9 ;  /* 0x000000191c1c7224 */ /* 0x000fe400078e0209 */
[----:B-1----:R-:W-:Y:S02]  /*0730*/  IMAD R9, R4, R13, RZ ;  /* 0x0000000d04097224 */ /* 0x002fe400078e02ff */
[----:B------:R-:W-:-:S02]  /*0740*/  IMAD R13, R30, R27, R28 ;  /* 0x0000001b1e0d7224 */ /* 0x000fc400078e021c */
[----:B------:R-:W-:Y:S02]  /*0750*/  IMAD.SHL.U32 R18, R9, 0x2, RZ ;  /* 0x0000000209127824 */ /* 0x000fe400078e00ff */
[----:B------:R-:W4:Y:S03]  /*0760*/  LDG.E R9, desc[UR8][R10.64+0x38] ;  /* 0x000038080a097981 */ /* 0x000f26000c1e1900 */
[----:B------:R-:W-:-:S05]  /*0770*/  LEA R13, R13, R18, 0x1 ;  /* 0x000000120d0d7211 */ /* 0x000fca00078e08ff */
[----:B0-----:R-:W-:-:S05]  /*0780*/  IMAD.WIDE R30, R13, 0x8, R14 ;  /* 0x000000080d1e7825 */ /* 0x001fca00078e020e */
[----:B------:R-:W4:Y:S01]  /*0790*/  LDG.E.64 R12, desc[UR8][R30.64] ;  /* 0x000000081e0c7981 */ /* 0x000f22000c1e1b00 */
[----:B------:R-:W-:-:S03]  /*07a0*/  IMAD R29, R29, 0x2, R2 ;  /* 0x000000021d1d7824 */ /* 0x000fc600078e0202 */
[----:B------:R0:W4:Y:S01]  /*07b0*/  LDG.E.64 R16, desc[UR8][R30.64+0x8] ;  /* 0x000008081e107981 */ /* 0x000122000c1e1b00 */
[----:B------:R-:W-:-:S04]  /*07c0*/  IMAD.IADD R29, R18, 0x1, R29 ;  /* 0x00000001121d7824 */ /* 0x000fc800078e021d */
[----:B------:R-:W-:-:S05]  /*07d0*/  IMAD.WIDE R14, R29, 0x8, R14 ;  /* 0x000000081d0e7825 */ /* 0x000fca00078e020e */
[----:B------:R1:W5:Y:S01]  /*07e0*/  LDG.E.64 R18, desc[UR8][R14.64] ;  /* 0x000000080e127981 */ /* 0x000362000c1e1b00 */
[----:B------:R-:W-:Y:S02]  /*07f0*/  IADD3 R2, PT, PT, R25, R0, R24 ;  /* 0x0000000019027210 */ /* 0x000fe40007ffe018 */
[-C--:B------:R-:W-:Y:S02]  /*0800*/  VIMNMX3 R29, R5, R6.reuse, R7, !PT ;  /* 0x00000006051d720f */ /* 0x080fe40007800107 */
[----:B------:R-:W-:Y:S01]  /*0810*/  IADD3 R28, PT, PT, R7, R6, R5 ;  /* 0x00000006071c7210 */ /* 0x000fe20007ffe005 */
[----:B------:R-:W-:Y:S01]  /*0820*/  IMAD.IADD R5, R2, 0x1, R27 ;  /* 0x0000000102057824 */ /* 0x000fe200078e021b */
[----:B------:R-:W-:Y:S02]  /*0830*/  VIMNMX.RELU R29, PT, PT, R29, R8, !PT ;  /* 0x000000081d1d7248 */ /* 0x000fe40007fe1100 */
[----:B------:R-:W-:Y:S02]  /*0840*/  VIMNMX3 R0, R24, R0, R25, !PT ;  /* 0x000000001800720f */ /* 0x000fe40007800119 */
[----:B------:R-:W-:Y:S01]  /*0850*/  IADD3 R28, PT, PT, -R5, R8, R28 ;  /* 0x00000008051c7210 */ /* 0x000fe20007ffe11c */
[----:B0-----:R-:W-:Y:S01]  /*0860*/  IMAD R30, R29, R29, RZ ;  /* 0x0000001d1d1e7224 */ /* 0x001fe200078e02ff */
[----:B------:R-:W-:-:S03]  /*0870*/  VIMNMX.RELU R0, PT, PT, R0, R27, !PT ;  /* 0x0000001b00007248 */ /* 0x000fc60007fe1100 */
[----:B------:R-:W-:Y:S02]  /*0880*/  I2F.F64.U32 R24, R30 ;  /* 0x0000001e00187312 */ /* 0x000fe40000201800 */
[----:B------:R-:W-:-:S06]  /*0890*/  IMAD R10, R0, R0, RZ ;  /* 0x00000000000a7224 */ /* 0x000fcc00078e02ff */
[----:B------:R-:W0:Y:S01]  /*08a0*/  I2F.F64 R28, R28 ;  /* 0x0000001c001c7312 */ /* 0x000e220000201c00 */
[----:B------:R-:W-:-:S07]  /*08b0*/  IMAD.MOV.U32 R2, RZ, RZ, 0x80000 ;  /* 0x00080000ff027424 */ /* 0x000fce00078e00ff */
[----:B------:R-:W1:Y:S01]  /*08c0*/  I2F.F64.U32 R10, R10 ;  /* 0x0000000a000a7312 */ /* 0x000e620000201800 */
[----:B0-----:R-:W-:Y:S01]  /*08d0*/  DFMA R24, R28, 0.25, R24 ;  /* 0x3fd000001c18782b */ /* 0x001fe20000000018 */
[----:B------:R-:W-:Y:S01]  /*08e0*/  UMOV UR4, 0x9999999a ;  /* 0x9999999a00047882 */ /* 0x000fe20000000000 */
[----:B------:R-:W-:-:S06]  /*08f0*/  UMOV UR5, 0x3f999999 ;  /* 0x3f99999900057882 */ /* 0x000fcc0000000000 */
[----:B-1----:R-:W-:Y:S01]  /*0900*/  DADD R10, R24, -R10 ;  /* 0x00000000180a7229 */ /* 0x002fe2000000080a */
[----:B------:R-:W-:Y:S04]  /*0910*/  BSSY.RECONVERGENT B0, `(.L_x_30) ;  /* 0x0000020000007945 */ /* 0x000fe80003800200 */
[----:B------:R-:W-:Y:S01]  /*0920*/  BSSY.RELIABLE B1, `(.L_x_31) ;  /* 0x000001c000017945 */ /* 0x000fe20003800100 */
[----:B--2---:R-:W-:Y:S08]  /*0930*/  I2F.F64 R20, R20 ;  /* 0x0000001400147312 */ /* 0x004ff00000201c00 */
[----:B---3--:R-:W0:Y:S08]  /*0940*/  I2F.F64 R22, R22 ;  /* 0x0000001600167312 */ /* 0x008e300000201c00 */
[----:B----4-:R-:W1:Y:S01]  /*0950*/  I2F.F64 R6, R26 ;  /* 0x0000001a00067312 */ /* 0x010e620000201c00 */
[----:B0-----:R-:W-:-:S07]  /*0960*/  DADD R22, R20, R22 ;  /* 0x0000000014167229 */ /* 0x001fce0000000016 */
[----:B------:R-:W0:Y:S01]  /*0970*/  I2F.F64 R8, R9 ;  /* 0x0000000900087312 */ /* 0x000e220000201c00 */
[----:B------:R-:W2:Y:S01]  /*0980*/  LDC.64 R20, c[0x0][0x388] ;  /* 0x0000e200ff147b82 */ /* 0x000ea20000000a00 */
[----:B------:R-:W-:Y:S01]  /*0990*/  DSETP.MAX.AND P0, P1, R12, -999, PT ;  /* 0xc08f38000c00742a */ /* 0x000fe2000390f000 */
[----:B------:R-:W-:Y:S01]  /*09a0*/  MOV R0, R13 ;  /* 0x0000000d00007202 */ /* 0x000fe20000000f00 */
[----:B-1----:R-:W-:-:S04]  /*09b0*/  DADD R6, R22, R6 ;  /* 0x0000000016067229 */ /* 0x002fc80000000006 */
[----:B------:R-:W-:Y:S02]  /*09c0*/  FSEL R5, R0, -4.4755859375, P0 ;  /* 0xc08f380000057808 */ /* 0x000fe40000000000 */
[----:B------:R-:W-:-:S06]  /*09d0*/  SEL R12, R12, RZ, P0 ;  /* 0x000000ff0c0c7207 */ /* 0x000fcc0000000000 */
[----:B------:R-:W-:Y:S02]  /*09e0*/  @P1 LOP3.LUT R5, R2, 0xc08f3800, RZ, 0xfc, !PT ;  /* 0xc08f380002051812 */ /* 0x000fe400078efcff */
[----:B------:R-:W-:Y:S01]  /*09f0*/  ISETP.GE.AND P1, PT, R3, 0x51, PT ;  /* 0x000000510300780c */ /* 0x000fe20003f26270 */
[----:B0-----:R-:W-:Y:S02]  /*0a00*/  DADD R6, R6, R8 ;  /* 0x0000000006067229 */ /* 0x001fe40000000008 */
[----:B------:R-:W-:-:S06]  /*0a10*/  IMAD.MOV.U32 R13, RZ, RZ, R5 ;  /* 0x000000ffff0d7224 */ /* 0x000fcc00078e0005 */
[----:B------:R-:W-:Y:S02]  /*0a20*/  DSETP.GT.AND P0, PT, R16, R12, PT ;  /* 0x0000000c1000722a */ /* 0x000fe40003f04000 */
[----:B------:R-:W-:Y:S01]  /*0a30*/  DFMA R10, R6, -UR4, R10 ;  /* 0x80000004060a7c2b */ /* 0x000fe2000800000a */
[----:B--2---:R-:W-:Y:S01]  /*0a40*/  IMAD.WIDE R20, R4, 0x8, R20 ;  /* 0x0000000804147825 */ /* 0x004fe200078e0214 */
[----:B------:R-:W-:Y:S02]  /*0a50*/  CS2R R6, SRZ ;  /* 0x0000000000067805 */ /* 0x000fe4000001ff00 */
[----:B------:R-:W-:Y:S02]  /*0a60*/  FSEL R8, R16, R12, P0 ;  /* 0x0000000c10087208 */ /* 0x000fe40000000000 */
[----:B------:R-:W-:Y:S01]  /*0a70*/  FSEL R9, R17, R13, P0 ;  /* 0x0000000d11097208 */ /* 0x000fe20000000000 */
[----:B------:R-:W-:Y:S06]  /*0a80*/  @!P1 BRA `(.L_x_32) ;  /* 0x0000000000149947 */ /* 0x000fec0003800000 */
[----:B------:R-:W2:Y:S01]  /*0a90*/  LDG.E.64 R6, desc[UR8][R20.64+-0x40] ;  /* 0xffffc00814067981 */ /* 0x000ea2000c1e1b00 */
[----:B------:R-:W-:-:S13]  /*0aa0*/  ISETP.GT.U32.AND P0, PT, R3, 0x1f7, PT ;  /* 0x000001f70300780c */ /* 0x000fda0003f04070 */
[----:B------:R-:W-:Y:S05]  /*0ab0*/  @P0 BREAK.RELIABLE B1 ;  /* 0x0000000000010942 */ /* 0x000fea0003800100 */
[----:B--2---:R-:W-:Y:S01]  /*0ac0*/  DADD R6, RZ, R6 ;  /* 0x00000000ff067229 */ /* 0x004fe20000000006 */
[----:B------:R-:W-:Y:S10]  /*0ad0*/  @P0 BRA `(.L_x_33) ;  /* 0x00000000000c0947 */ /* 0x000ff40003800000 */
.L_x_32:
[----:B------:R-:W-:Y:S05]  /*0ae0*/  BSYNC.RELIABLE B1 ;  /* 0x0000000000017941 */ /* 0x000fea0003800100 */
.L_x_31:
[----:B------:R-:W2:Y:S02]  /*0af0*/  LDG.E.64 R2, desc[UR8][R20.64+0x40] ;  /* 0x0000400814027981 */ /* 0x000ea4000c1e1b00 */
[----:B--2---:R-:W-:-:S11]  /*0b00*/  DADD R6, R2, R6 ;  /* 0x0000000002067229 */ /* 0x004fd60000000006 */
.L_x_33:
[----:B------:R-:W-:Y:S05]  /*0b10*/  BSYNC.RECONVERGENT B0 ;  /* 0x0000000000007941 */ /* 0x000fea0003800200 */
.L_x_30:
[----:B------:R-:W-:Y:S05]  /*0b20*/  WARPSYNC.ALL ;  /* 0x0000000000007948 */ /* 0x000fea0003800000 */
[C---:B------:R-:W-:Y:S02]  /*0b30*/  LOP3.LUT P0, RZ, R4.reuse, 0x7, RZ, 0xc0, !PT ;  /* 0x0000000704ff7812 */ /* 0x040fe4000780c0ff */
[----:B------:R-:W-:-:S04]  /*0b40*/  LOP3.LUT R4, R4, 0x80000007, RZ, 0xc0, !PT ;  /* 0x8000000704047812 */ /* 0x000fc800078ec0ff */
[----:B------:R-:W-:-:S07]  /*0b50*/  ISETP.NE.AND P1, PT, R4, 0x7, PT ;  /* 0x000000070400780c */ /* 0x000fce0003f25270 */
[----:B------:R-:W2:Y:S06]  /*0b60*/  @P0 LDG.E.64 R2, desc[UR8][R20.64+-0x8] ;  /* 0xfffff80814020981 */ /* 0x000eac000c1e1b00 */
[----:B------:R-:W3:Y:S01]  /*0b70*/  @P1 LDG.E.64 R4, desc[UR8][R20.64+0x8] ;  /* 0x0000080814041981 */ /* 0x000ee2000c1e1b00 */
[----:B------:R-:W-:Y:S01]  /*0b80*/  UMOV UR4, 0x9999999a ;  /* 0x9999999a00047882 */ /* 0x000fe20000000000 */
[----:B------:R-:W-:Y:S01]  /*0b90*/  UMOV UR5, 0x3fb99999 ;  /* 0x3fb9999900057882 */ /* 0x000fe20000000000 */
[----:B-----5:R-:W-:Y:S02]  /*0ba0*/  DFMA R18, R18, 0.5, RZ ;  /* 0x3fe000001212782b */ /* 0x020fe400000000ff */
[----:B--2---:R-:W-:-:S08]  /*0bb0*/  @P0 DADD R6, R6, R2 ;  /* 0x0000000006060229 */ /* 0x004fd00000000002 */
[----:B---3--:R-:W-:-:S08]  /*0bc0*/  @P1 DADD R6, R6, R4 ;  /* 0x0000000006061229 */ /* 0x008fd00000000004 */
[----:B------:R-:W-:Y:S01]  /*0bd0*/  DMUL R6, R6, UR4 ;  /* 0x0000000406067c28 */ /* 0x000fe20008000000 */
[----:B------:R-:W-:-:S07]  /*0be0*/  UMOV UR5, 0x3fa99999 ;  /* 0x3fa9999900057882 */ /* 0x000fce0000000000 */
[----:B------:R-:W-:-:S08]  /*0bf0*/  DFMA R6, R10, 0.5, R6 ;  /* 0x3fe000000a06782b */ /* 0x000fd00000000006 */
[----:B------:R-:W-:-:S08]  /*0c00*/  DADD R6, R18, R6 ;  /* 0x0000000012067229 */ /* 0x000fd00000000006 */
[----:B------:R-:W-:-:S07]  /*0c10*/  DFMA R6, R8, UR4, R6 ;  /* 0x0000000408067c2b */ /* 0x000fce0008000006 */
[----:B------:R-:W-:Y:S01]  /*0c20*/  STG.E.64 desc[UR8][R14.64], R6 ;  /* 0x000000060e007986 */ /* 0x000fe2000c101b08 */
[----:B------:R-:W-:Y:S05]  /*0c30*/  EXIT ;  /* 0x000000000000794d */ /* 0x000fea0003800000 */
        .type           $_Z19cal_q_kernel_singlePiPdS0_$__internal_accurate_pow,@function
        .size           $_Z19cal_q_kernel_singlePiPdS0_$__internal_accurate_pow,(.L_x_64 - $_Z19cal_q_kernel_singlePiPdS0_$__internal_accurate_pow)
$_Z19cal_q_kernel_singlePiPdS0_$__internal_accurate_pow:
[----:B------:R-:W0:Y:S01]  /*0c40*/  MUFU.RCP64H R19, 2 ;  /* 0x4000000000137908 */ /* 0x000e220000001800 */
[----:B------:R-:W-:Y:S01]  /*0c50*/  IMAD.MOV.U32 R12, RZ, RZ, 0x0 ;  /* 0x00000000ff0c7424 */ /* 0x000fe200078e00ff */
[----:B------:R-:W-:Y:S01]  /*0c60*/  MOV R14, 0x41ad3b5a ;  /* 0x41ad3b5a000e7802 */ /* 0x000fe20000000f00 */
[----:B------:R-:W-:Y:S01]  /*0c70*/  IMAD.MOV.U32 R13, RZ, RZ, 0x40000000 ;  /* 0x40000000ff0d7424 */ /* 0x000fe200078e00ff */
[----:B------:R-:W-:Y:S01]  /*0c80*/  UMOV UR10, 0x7d2cafe2 ;  /* 0x7d2cafe2000a7882 */ /* 0x000fe20000000000 */
[----:B------:R-:W-:Y:S01]  /*0c90*/  IMAD.MOV.U32 R18, RZ, RZ, RZ ;  /* 0x000000ffff127224 */ /* 0x000fe200078e00ff */
[----:B------:R-:W-:Y:S01]  /*0ca0*/  UMOV UR11, 0x3eb0f5ff ;  /* 0x3eb0f5ff000b7882 */ /* 0x000fe20000000000 */
[----:B------:R-:W-:Y:S01]  /*0cb0*/  IMAD.MOV.U32 R15, RZ, RZ, 0x3ed0f5d2 ;  /* 0x3ed0f5d2ff0f7424 */ /* 0x000fe200078e00ff */
[----:B------:R-:W-:Y:S02]  /*0cc0*/  USHF.L.U32 UR7, UR6, 0x1, URZ ;  /* 0x0000000106077899 */ /* 0x000fe400080006ff */
[----:B------:R-:W-:-:S02]  /*0cd0*/  ULOP3.LUT UR5, UR6, 0xff0fffff, URZ, 0xc0, !UPT ;  /* 0xff0fffff06057892 */ /* 0x000fc4000f8ec0ff */
[----:B------:R-:W-:-:S03]  /*0ce0*/  UISETP.GT.U32.AND UP0, UPT, UR7, -0x2000001, UPT ;  /* 0xfdffffff0700788c */ /* 0x000fc6000bf04070 */
[----:B------:R-:W-:Y:S01]  /*0cf0*/  UMOV UR7, 0x3c7abc9e ;  /* 0x3c7abc9e00077882 */ /* 0x000fe20000000000 */
[----:B------:R-:W-:Y:S01]  /*0d00*/  USEL UR5, UR5, UR6, UP0 ;  /* 0x0000000605057287 */ /* 0x000fe20008000000 */
[----:B0-----:R-:W-:Y:S02]  /*0d10*/  DFMA R12, R18, -R12, 1 ;  /* 0x3ff00000120c742b */ /* 0x001fe4000000080c */
[----:B------:R-:W-:-:S06]  /*0d20*/  UMOV UR6, 0x3b39803f ;  /* 0x3b39803f00067882 */ /* 0x000fcc0000000000 */
[----:B------:R-:W-:-:S08]  /*0d30*/  DFMA R12, R12, R12, R12 ;  /* 0x0000000c0c0c722b */ /* 0x000fd0000000000c */
[----:B------:R-:W-:-:S08]  /*0d40*/  DFMA R18, R18, R12, R18 ;  /* 0x0000000c1212722b */ /* 0x000fd00000000012 */
[----:B------:R-:W-:-:S08]  /*0d50*/  DMUL R12, RZ, R18 ;  /* 0x00000012ff0c7228 */ /* 0x000fd00000000000 */
[----:B------:R-:W-:-:S08]  /*0d60*/  DFMA R12, RZ, R18, R12 ;  /* 0x00000012ff0c722b */ /* 0x000fd0000000000c */
[----:B------:R-:W-:-:S08]  /*0d70*/  DMUL R22, R12, R12 ;  /* 0x0000000c0c167228 */ /* 0x000fd00000000000 */
[----:B------:R-:W-:Y:S01]  /*0d80*/  DFMA R14, R22, UR10, R14 ;  /* 0x0000000a160e7c2b */ /* 0x000fe2000800000e */
[----:B------:R-:W-:Y:S01]  /*0d90*/  UMOV UR10, 0x75488a3f ;  /* 0x75488a3f000a7882 */ /* 0x000fe20000000000 */
[----:B------:R-:W-:-:S06]  /*0da0*/  UMOV UR11, 0x3ef3b20a ;  /* 0x3ef3b20a000b7882 */ /* 0x000fcc0000000000 */
[----:B------:R-:W-:Y:S01]  /*0db0*/  DFMA R20, R22, R14, UR10 ;  /* 0x0000000a16147e2b */ /* 0x000fe2000800000e */
        /* <DEDUP_REMOVED lines=14> */
[----:B------:R-:W-:-:S08]  /*0ea0*/  DFMA R14, R22, R20, UR10 ;  /* 0x0000000a160e7e2b */ /* 0x000fd00008000014 */
[----:B------:R-:W-:Y:S01]  /*0eb0*/  DADD R16, -R14, UR10 ;  /* 0x0000000a0e107e29 */ /* 0x000fe20008000100 */
[----:B------:R-:W-:Y:S01]  /*0ec0*/  UMOV UR10, 0xb9e7b0 ;  /* 0x00b9e7b0000a7882 */ /* 0x000fe20000000000 */
[----:B------:R-:W-:-:S06]  /*0ed0*/  UMOV UR11, 0x3c46a4cb ;  /* 0x3c46a4cb000b7882 */ /* 0x000fcc0000000000 */
[----:B------:R-:W-:Y:S02]  /*0ee0*/  DFMA R16, R22, R20, R16 ;  /* 0x000000141610722b */ /* 0x000fe40000000010 */
[----:B------:R-:W-:-:S06]  /*0ef0*/  DADD R20, RZ, -R12 ;  /* 0x00000000ff147229 */ /* 0x000fcc000000080c */
[----:B------:R-:W-:Y:S01]  /*0f00*/  DADD R16, R16, -UR10 ;  /* 0x8000000a10107e29 */ /* 0x000fe20008000000 */
[----:B------:R-:W-:Y:S01]  /*0f10*/  UMOV UR10, 0x0 ;  /* 0x00000000000a7882 */ /* 0x000fe20000000000 */
[----:B------:R-:W-:Y:S01]  /*0f20*/  DADD R20, R20, R20 ;  /* 0x0000000014147229 */ /* 0x000fe20000000014 */
[----:B------:R-:W-:-:S07]  /*0f30*/  UMOV UR11, 0x40080000 ;  /* 0x40080000000b7882 */ /* 0x000fce0000000000 */
[----:B------:R-:W-:-:S08]  /*0f40*/  DFMA R20, RZ, -R12, R20 ;  /* 0x8000000cff14722b */ /* 0x000fd00000000014 */
[----:B------:R-:W-:Y:S02]  /*0f50*/  DMUL R18, R18, R20 ;  /* 0x0000001412127228 */ /* 0x000fe40000000000 */
[----:B------:R-:W-:-:S08]  /*0f60*/  DMUL R20, R12, R12 ;  /* 0x0000000c0c147228 */ /* 0x000fd00000000000 */
[----:B------:R-:W-:Y:S01]  /*0f70*/  DFMA R24, R12, R12, -R20 ;  /* 0x0000000c0c18722b */ /* 0x000fe20000000814 */
[----:B------:R-:W-:Y:S02]  /*0f80*/  VIADD R23, R19, 0x100000 ;  /* 0x0010000013177836 */ /* 0x000fe40000000000 */
[----:B------:R-:W-:-:S06]  /*0f90*/  IMAD.MOV.U32 R22, RZ, RZ, R18 ;  /* 0x000000ffff167224 */ /* 0x000fcc00078e0012 */
[C---:B------:R-:W-:Y:S02]  /*0fa0*/  DFMA R22, R12.reuse, R22, R24 ;  /* 0x000000160c16722b */ /* 0x040fe40000000018 */
[----:B------:R-:W-:-:S08]  /*0fb0*/  DMUL R24, R12, R20 ;  /* 0x000000140c187228 */ /* 0x000fd00000000000 */
[----:B------:R-:W-:-:S08]  /*0fc0*/  DFMA R26, R12, R20, -R24 ;  /* 0x000000140c1a722b */ /* 0x000fd00000000818 */
[----:B------:R-:W-:Y:S02]  /*0fd0*/  DFMA R26, R18, R20, R26 ;  /* 0x00000014121a722b */ /* 0x000fe4000000001a */
[----:B------:R-:W-:-:S06]  /*0fe0*/  DADD R20, R14, R16 ;  /* 0x000000000e147229 */ /* 0x000fcc0000000010 */
[----:B------:R-:W-:Y:S02]  /*0ff0*/  DFMA R22, R12, R22, R26 ;  /* 0x000000160c16722b */ /* 0x000fe4000000001a */
[----:B------:R-:W-:-:S08]  /*1000*/  DADD R26, R14, -R20 ;  /* 0x000000000e1a7229 */ /* 0x000fd00000000814 */
[----:B------:R-:W-:Y:S02]  /*1010*/  DADD R26, R16, R26 ;  /* 0x00000000101a7229 */ /* 0x000fe4000000001a */
[----:B------:R-:W-:-:S08]  /*1020*/  DMUL R16, R20, R24 ;  /* 0x0000001814107228 */ /* 0x000fd00000000000 */
[----:B------:R-:W-:-:S08]  /*1030*/  DFMA R14, R20, R24, -R16 ;  /* 0x00000018140e722b */ /* 0x000fd00000000810 */
[----:B------:R-:W-:-:S08]  /*1040*/  DFMA R14, R20, R22, R14 ;  /* 0x00000016140e722b */ /* 0x000fd0000000000e */
[----:B------:R-:W-:-:S08]  /*1050*/  DFMA R26, R26, R24, R14 ;  /* 0x000000181a1a722b */ /* 0x000fd0000000000e */
[----:B------:R-:W-:-:S08]  /*1060*/  DADD R20, R16, R26 ;  /* 0x0000000010147229 */ /* 0x000fd0000000001a */
[--C-:B------:R-:W-:Y:S02]  /*1070*/  DADD R14, R12, R20.reuse ;  /* 0x000000000c0e7229 */ /* 0x100fe40000000014 */
[----:B------:R-:W-:-:S06]  /*1080*/  DADD R16, R16, -R20 ;  /* 0x0000000010107229 */ /* 0x000fcc0000000814 */
[----:B------:R-:W-:Y:S02]  /*1090*/  DADD R12, R12, -R14 ;  /* 0x000000000c0c7229 */ /* 0x000fe4000000080e */
[----:B------:R-:W-:-:S06]  /*10a0*/  DADD R16, R26, R16 ;  /* 0x000000001a107229 */ /* 0x000fcc0000000010 */
[----:B------:R-:W-:-:S08]  /*10b0*/  DADD R12, R20, R12 ;  /* 0x00000000140c7229 */ /* 0x000fd0000000000c */
[----:B------:R-:W-:Y:S01]  /*10c0*/  DADD R12, R16, R12 ;  /* 0x00000000100c7229 */ /* 0x000fe2000000000c */
[----:B------:R-:W-:Y:S02]  /*10d0*/  IMAD.MOV.U32 R16, RZ, RZ, -0x105c611 ;  /* 0xfefa39efff107424 */ /* 0x000fe400078e00ff */
[----:B------:R-:W-:-:S05]  /*10e0*/  IMAD.MOV.U32 R17, RZ, RZ, 0x3fe62e42 ;  /* 0x3fe62e42ff117424 */ /* 0x000fca00078e00ff */
[----:B------:R-:W-:Y:S01]  /*10f0*/  DADD R20, R18, R12 ;  /* 0x0000000012147229 */ /* 0x000fe2000000000c */
[----:B------:R-:W-:Y:S01]  /*1100*/  IMAD.MOV.U32 R12, RZ, RZ, -0x105c611 ;  /* 0xfefa39efff0c7424 */ /* 0x000fe200078e00ff */
[----:B------:R-:W-:-:S06]  /*1110*/  MOV R13, 0x3fe62e42 ;  /* 0x3fe62e42000d7802 */ /* 0x000fcc0000000f00 */
[----:B------:R-:W-:-:S08]  /*1120*/  DADD R18, R14, R20 ;  /* 0x000000000e127229 */ /* 0x000fd00000000014 */
[--C-:B------:R-:W-:Y:S02]  /*1130*/  DFMA R12, R12, UR10, R18.reuse ;  /* 0x0000000a0c0c7c2b */ /* 0x100fe40008000012 */
[----:B------:R-:W-:-:S06]  /*1140*/  DADD R22, R14, -R18 ;  /* 0x000000000e167229 */ /* 0x000fcc0000000812 */
[----:B------:R-:W-:Y:S02]  /*1150*/  DFMA R14, -R16, 3, R12 ;  /* 0x40080000100e782b */ /* 0x000fe4000000010c */
[----:B------:R-:W-:-:S06]  /*1160*/  DADD R22, R20, R22 ;  /* 0x0000000014167229 */ /* 0x000fcc0000000016 */
[----:B------:R-:W-:Y:S01]  /*1170*/  DADD R14, -R18, R14 ;  /* 0x00000000120e7229 */ /* 0x000fe2000000010e */
[----:B------:R-:W-:Y:S02]  /*1180*/  IMAD.MOV.U32 R18, RZ, RZ, 0x3b39803f ;  /* 0x3b39803fff127424 */ /* 0x000fe400078e00ff */
[----:B------:R-:W-:-:S05]  /*1190*/  IMAD.MOV.U32 R19, RZ, RZ, 0x3c7abc9e ;  /* 0x3c7abc9eff137424 */ /* 0x000fca00078e00ff */
[----:B------:R-:W-:-:S08]  /*11a0*/  DADD R22, R22, -R14 ;  /* 0x0000000016167229 */ /* 0x000fd0000000080e */
[----:B------:R-:W-:-:S08]  /*11b0*/  DFMA R18, R18, UR10, R22 ;  /* 0x0000000a12127c2b */ /* 0x000fd00008000016 */
[----:B------:R-:W-:-:S08]  /*11c0*/  DADD R14, R12, R18 ;  /* 0x000000000c0e7229 */ /* 0x000fd00000000012 */
[----:B------:R-:W-:Y:S02]  /*11d0*/  DADD R12, R12, -R14 ;  /* 0x000000000c0c7229 */ /* 0x000fe4000000080e */
[----:B------:R-:W-:-:S06]  /*11e0*/  DMUL R22, R14, UR4 ;  /* 0x000000040e167c28 */ /* 0x000fcc0008000000 */
[----:B------:R-:W-:Y:S02]  /*11f0*/  DADD R12, R18, R12 ;  /* 0x00000000120c7229 */ /* 0x000fe4000000000c */
[----:B------:R-:W-:Y:S01]  /*1200*/  DFMA R20, R14, UR4, -R22 ;  /* 0x000000040e147c2b */ /* 0x000fe20008000816 */
[----:B------:R-:W-:Y:S01]  /*1210*/  MOV R14, 0x652b82fe ;  /* 0x652b82fe000e7802 */ /* 0x000fe20000000f00 */
[----:B------:R-:W-:-:S06]  /*1220*/  IMAD.MOV.U32 R15, RZ, RZ, 0x3ff71547 ;  /* 0x3ff71547ff0f7424 */ /* 0x000fcc00078e00ff */
[----:B------:R-:W-:-:S08]  /*1230*/  DFMA R20, R12, UR4, R20 ;  /* 0x000000040c147c2b */ /* 0x000fd00008000014 */
[----:B------:R-:W-:-:S08]  /*1240*/  DADD R12, R22, R20 ;  /* 0x00000000160c7229 */ /* 0x000fd00000000014 */
[----:B------:R-:W-:Y:S02]  /*1250*/  DFMA R14, R12, R14, 6.75539944105574400000e+15 ;  /* 0x433800000c0e742b */ /* 0x000fe4000000000e */
[----:B------:R-:W-:Y:S01]  /*1260*/  FSETP.GEU.AND P0, PT, |R13|, 4.1917929649353027344, PT ;  /* 0x4086232b0d00780b */ /* 0x000fe20003f0e200 */
[----:B------:R-:W-:-:S05]  /*1270*/  DADD R22, R22, -R12 ;  /* 0x0000000016167229 */ /* 0x000fca000000080c */
[----:B------:R-:W-:-:S03]  /*1280*/  DADD R18, R14, -6.75539944105574400000e+15 ;  /* 0xc33800000e127429 */ /* 0x000fc60000000000 */
[----:B------:R-:W-:-:S05]  /*1290*/  DADD R20, R20, R22 ;  /* 0x0000000014147229 */ /* 0x000fca0000000016 */
[----:B------:R-:W-:-:S08]  /*12a0*/  DFMA R16, R18, -R16, R12 ;  /* 0x800000101210722b */ /* 0x000fd0000000000c */
[----:B------:R-:W-:Y:S01]  /*12b0*/  DFMA R18, R18, -UR6, R16 ;  /* 0x8000000612127c2b */ /* 0x000fe20008000010 */
[----:B------:R-:W-:Y:S01]  /*12c0*/  UMOV UR6, 0x69ce2bdf ;  /* 0x69ce2bdf00067882 */ /* 0x000fe20000000000 */
[----:B------:R-:W-:Y:S01]  /*12d0*/  IMAD.MOV.U32 R16, RZ, RZ, -0x35dec16 ;  /* 0xfca213eaff107424 */ /* 0x000fe200078e00ff */
[----:B------:R-:W-:Y:S01]  /*12e0*/  UMOV UR7, 0x3e5ade15 ;  /* 0x3e5ade1500077882 */ /* 0x000fe20000000000 */
[----:B------:R-:W-:-:S06]  /*12f0*/  IMAD.MOV.U32 R17, RZ, RZ, 0x3e928af3 ;  /* 0x3e928af3ff117424 */ /* 0x000fcc00078e00ff */
        /* <DEDUP_REMOVED lines=25> */
[----:B------:R-:W-:-:S08]  /*1490*/  DFMA R16, R18, R16, 1 ;  /* 0x3ff000001210742b */ /* 0x000fd00000000010 */
[----:B------:R-:W-:-:S10]  /*14a0*/  DFMA R16, R18, R16, 1 ;  /* 0x3ff000001210742b */ /* 0x000fd40000000010 */
[----:B------:R-:W-:Y:S01]  /*14b0*/  LEA R19, R14, R17, 0x14 ;  /* 0x000000110e137211 */ /* 0x000fe200078ea0ff */
[----:B------:R-:W-:Y:S01]  /*14c0*/  IMAD.MOV.U32 R18, RZ, RZ, R16 ;  /* 0x000000ffff127224 */ /* 0x000fe200078e0010 */
[----:B------:R-:W-:Y:S06]  /*14d0*/  @!P0 BRA `(.L_x_34) ;  /* 0x0000000000348947 */ /* 0x000fec0003800000 */
[----:B------:R-:W-:Y:S01]  /*14e0*/  FSETP.GEU.AND P1, PT, |R13|, 4.2275390625, PT ;  /* 0x408748000d00780b */ /* 0x000fe20003f2e200 */
[C---:B------:R-:W-:Y:S02]  /*14f0*/  DADD R18, R12.reuse, +INF ;  /* 0x7ff000000c127429 */ /* 0x040fe40000000000 */
[----:B------:R-:W-:-:S08]  /*1500*/  DSETP.GEU.AND P0, PT, R12, RZ, PT ;  /* 0x000000ff0c00722a */ /* 0x000fd00003f0e000 */
[----:B------:R-:W-:Y:S02]  /*1510*/  FSEL R18, R18, RZ, P0 ;  /* 0x000000ff12127208 */ /* 0x000fe40000000000 */
[----:B------:R-:W-:Y:S01]  /*1520*/  FSEL R19, R19, RZ, P0 ;  /* 0x000000ff13137208 */ /* 0x000fe20000000000 */
[----:B------:R-:W-:Y:S06]  /*1530*/  @P1 BRA `(.L_x_34) ;  /* 0x00000000001c1947 */ /* 0x000fec0003800000 */
[----:B------:R-:W-:Y:S02]  /*1540*/  LEA.HI R12, R14, R14, RZ, 0x1 ;  /* 0x0000000e0e0c7211 */ /* 0x000fe400078f08ff */
[----:B------:R-:W-:Y:S02]  /*1550*/  MOV R18, RZ ;  /* 0x000000ff00127202 */ /* 0x000fe40000000f00 */
[----:B------:R-:W-:-:S05]  /*1560*/  SHF.R.S32.HI R13, RZ, 0x1, R12 ;  /* 0x00000001ff0d7819 */ /* 0x000fca000001140c */
[----:B------:R-:W-:Y:S02]  /*1570*/  IMAD.IADD R14, R14, 0x1, -R13 ;  /* 0x000000010e0e7824 */ /* 0x000fe400078e0a0d */
[----:B------:R-:W-:-:S03]  /*1580*/  IMAD R17, R13, 0x100000, R17 ;  /* 0x001000000d117824 */ /* 0x000fc600078e0211 */
[----:B------:R-:W-:-:S06]  /*1590*/  LEA R19, R14, 0x3ff00000, 0x14 ;  /* 0x3ff000000e137811 */ /* 0x000fcc00078ea0ff */
[----:B------:R-:W-:-:S11]  /*15a0*/  DMUL R18, R16, R18 ;  /* 0x0000001210127228 */ /* 0x000fd60000000000 */
.L_x_34:
[----:B------:R-:W-:Y:S01]  /*15b0*/  DFMA R20, R20, R18, R18 ;  /* 0x000000121414722b */ /* 0x000fe20000000012 */
[----:B------:R-:W-:Y:S01]  /*15c0*/  IMAD.MOV.U32 R12, RZ, RZ, R0 ;  /* 0x000000ffff0c7224 */ /* 0x000fe200078e0000 */
[----:B------:R-:W-:Y:S01]  /*15d0*/  DSETP.NEU.AND P0, PT, |R18|, +INF , PT ;  /* 0x7ff000001200742a */ /* 0x000fe20003f0d200 */
[----:B------:R-:W-:-:S07]  /*15e0*/  IMAD.MOV.U32 R13, RZ, RZ, 0x0 ;  /* 0x00000000ff0d7424 */ /* 0x000fce00078e00ff */
[----:B------:R-:W-:Y:S02]  /*15f0*/  FSEL R14, R18, R20, !P0 ;  /* 0x00000014120e7208 */ /* 0x000fe40004000000 */
[----:B------:R-:W-:Y:S01]  /*1600*/  FSEL R15, R19, R21, !P0 ;  /* 0x00000015130f7208 */ /* 0x000fe20004000000 */
[----:B------:R-:W-:Y:S06]  /*1610*/  RET.REL.NODEC R12 `(_Z19cal_q_kernel_singlePiPdS0_) ;  /* 0xffffffe80c787950 */ /* 0x000fec0003c3ffff */
.L_x_35:
        /* <DEDUP_REMOVED lines=14> */
.L_x_64:


//--------------------- .text._Z19debug_reward_kernelPd --------------------------
	.section	.text._Z19debug_reward_kernelPd,"ax",@progbits
	.align	128
        .global         _Z19debug_reward_kernelPd
        .type           _Z19debug_reward_kernelPd,@function
        .size           _Z19debug_reward_kernelPd,(.L_x_73 - _Z19debug_reward_kernelPd)
        .other          _Z19debug_reward_kernelPd,@"STO_CUDA_ENTRY STV_DEFAULT"
_Z19debug_reward_kernelPd:
.text._Z19debug_reward_kernelPd:
[----:B------:R-:W0:Y:S01]  /*0000*/  LDC R1, c[0x0][0x37c] ;  /* 0x0000df00ff017b82 */ /* 0x000e220000000800 */
[----:B------:R-:W1:Y:S01]  /*0010*/  S2R R0, SR_TID.Y ;  /* 0x0000000000007919 */ /* 0x000e620000002200 */
[----:B------:R-:W2:Y:S06]  /*0020*/  LDCU UR5, c[0x0][0x2fc] ;  /* 0x00005f80ff0577ac */ /* 0x000eac0008000800 */
[----:B------:R-:W1:Y:S01]  /*0030*/  S2UR UR8, SR_CTAID.Y ;  /* 0x00000000000879c3 */ /* 0x000e620000002600 */
[----:B0-----:R-:W-:Y:S01]  /*0040*/  VIADD R1, R1, 0xfffffff0 ;  /* 0xfffffff001017836 */ /* 0x001fe20000000000 */
[----:B------:R-:W0:Y:S01]  /*0050*/  S2R R3, SR_TID.X ;  /* 0x0000000000037919 */ /* 0x000e220000002100 */
[----:B------:R-:W0:Y:S01]  /*0060*/  LDCU UR7, c[0x0][0x360] ;  /* 0x00006c00ff0777ac */ /* 0x000e220008000800 */
[----:B------:R-:W3:Y:S04]  /*0070*/  LDCU UR4, c[0x0][0x2f8] ;  /* 0x00005f00ff0477ac */ /* 0x000ee80008000800 */
[----:B------:R-:W1:Y:S08]  /*0080*/  LDC R5, c[0x0][0x364] ;  /* 0x0000d900ff057b82 */ /* 0x000e700000000800 */
[----:B------:R-:W4:Y:S08]  /*0090*/  S2UR UR6, SR_CTAID.X ;  /* 0x00000000000679c3 */ /* 0x000f300000002500 */
[----:B------:R-:W4:Y:S01]  /*00a0*/  LDC R7, c[0x0][0x370] ;  /* 0x0000dc00ff077b82 */ /* 0x000f220000000800 */
[----:B---3--:R-:W-:Y:S01]  /*00b0*/  IADD3 R6, P1, PT, R1, UR4, RZ ;  /* 0x0000000401067c10 */ /* 0x008fe2000ff3e0ff */
[----:B-1----:R-:W-:-:S04]  /*00c0*/  IMAD R0, R5, UR8, R0 ;  /* 0x0000000805007c24 */ /* 0x002fc8000f8e0200 */
[----:B----4-:R-:W-:Y:S02]  /*00d0*/  IMAD R0, R0, R7, UR6 ;  /* 0x0000000600007e24 */ /* 0x010fe4000f8e0207 */
[----:B--2---:R-:W-:Y:S02]  /*00e0*/  IMAD.X R7, RZ, RZ, UR5, P1 ;  /* 0x00000005ff077e24 */ /* 0x004fe400088e06ff */
[----:B0-----:R-:W-:-:S05]  /*00f0*/  IMAD R0, R0, UR7, R3 ;  /* 0x0000000700007c24 */ /* 0x001fca000f8e0203 */
[----:B------:R-:W-:-:S13]  /*0100*/  ISETP.GT.AND P0, PT, R0, 0x3f, PT ;  /* 0x0000003f0000780c */ /* 0x000fda0003f04270 */
[----:B------:R-:W-:Y:S05]  /*0110*/  @P0 EXIT ;  /* 0x000000000000094d */ /* 0x000fea0003800000 */
[----:B------:R-:W0:Y:S01]  /*0120*/  LDC.64 R2, c[0x0][0x380] ;  /* 0x0000e000ff027b82 */ /* 0x000e220000000a00 */
[----:B------:R-:W1:Y:S01]  /*0130*/  LDCU.64 UR4, c[0x0][0x358] ;  /* 0x00006b00ff0477ac */ /* 0x000e620008000a00 */
[----:B0-----:R-:W-:-:S06]  /*0140*/  IMAD.WIDE R2, R0, 0x8, R2 ;  /* 0x0000000800027825 */ /* 0x001fcc00078e0202 */
[----:B-1----:R-:W2:Y:S01]  /*0150*/  LDG.E.64 R2, desc[UR4][R2.64] ;  /* 0x0000000402027981 */ /* 0x002ea2000c1e1b00 */
[----:B------:R-:W-:Y:S01]  /*0160*/  MOV R8, 0x50 ;  /* 0x0000005000087802 */ /* 0x000fe20000000f00 */
[----:B------:R-:W0:Y:S02]  /*0170*/  LDCU.64 UR4, c[0x4][0x48] ;  /* 0x01000900ff0477ac */ /* 0x000e240008000a00 */
[----:B------:R1:W-:Y:S03]  /*0180*/  STL [R1], R0 ;  /* 0x0000000001007387 */ /* 0x0003e60000100800 */
[----:B------:R-:W3:Y:S01]  /*0190*/  LDC.64 R8, c[0x4][R8] ;  /* 0x0100000008087b82 */ /* 0x000ee20000000a00 */
[----:B0-----:R-:W-:Y:S02]  /*01a0*/  MOV R4, UR4 ;  /* 0x0000000400047c02 */ /* 0x001fe40008000f00 */
[----:B------:R-:W-:Y:S01]  /*01b0*/  MOV R5, UR5 ;  /* 0x0000000500057c02 */ /* 0x000fe20008000f00 */
[----:B--23--:R1:W-:Y:S06]  /*01c0*/  STL.64 [R1+0x8], R2 ;  /* 0x0000080201007387 */ /* 0x00c3ec0000100a00 */
[----:B------:R-:W-:-:S07]  /*01d0*/  LEPC R20, `(.L_x_36) ;  /* 0x000000001014794e */ /* 0x000fce0000000000 */
[----:B-1----:R-:W-:Y:S05]  /*01e0*/  CALL.ABS.NOINC R8 ;  /* 0x0000000008007343 */ /* 0x002fea0003c00000 */
.L_x_36:
[----:B------:R-:W-:Y:S05]  /*01f0*/  EXIT ;  /* 0x000000000000794d */ /* 0x000fea0003800000 */
.L_x_37:
        /* <DEDUP_REMOVED lines=16> */
.L_x_73:


//--------------------- .text._Z20update_reward_kernelPiPd --------------------------
	.section	.text._Z20update_reward_kernelPiPd,"ax",@progbits
	.align	128
        .global         _Z20update_reward_kernelPiPd
        .type           _Z20update_reward_kernelPiPd,@function
        .size           _Z20update_reward_kernelPiPd,(.L_x_74 - _Z20update_reward_kernelPiPd)
        .other          _Z20update_reward_kernelPiPd,@"STO_CUDA_ENTRY STV_DEFAULT"
_Z20update_reward_kernelPiPd:
.text._Z20update_reward_kernelPiPd:
        /* <DEDUP_REMOVED lines=11> */
[----:B-1----:R-:W2:Y:S04]  /*00b0*/  LDG.E R14, desc[UR4][R4.64+0x14] ;  /* 0x00001404040e7981 */ /* 0x002ea8000c1e1900 */
[----:B------:R-:W2:Y:S04]  /*00c0*/  LDG.E R15, desc[UR4][R4.64+0x18] ;  /* 0x00001804040f7981 */ /* 0x000ea8000c1e1900 */
[----:B------:R-:W2:Y:S04]  /*00d0*/  LDG.E R13, desc[UR4][R4.64+0x1c] ;  /* 0x00001c04040d7981 */ /* 0x000ea8000c1e1900 */
[----:B------:R-:W3:Y:S04]  /*00e0*/  LDG.E R16, desc[UR4][R4.64] ;  /* 0x0000000404107981 */ /* 0x000ee8000c1e1900 */
[----:B------:R-:W3:Y:S04]  /*00f0*/  LDG.E R19, desc[UR4][R4.64+0x4] ;  /* 0x0000040404137981 */ /* 0x000ee8000c1e1900 */
[----:B------:R-:W3:Y:S04]  /*0100*/  LDG.E R18, desc[UR4][R4.64+0x8] ;  /* 0x0000080404127981 */ /* 0x000ee8000c1e1900 */
[----:B------:R-:W4:Y:S04]  /*0110*/  LDG.E R12, desc[UR4][R4.64+0x20] ;  /* 0x00002004040c7981 */ /* 0x000f28000c1e1900 */
[----:B------:R-:W5:Y:S04]  /*0120*/  LDG.E R21, desc[UR4][R4.64+0xc] ;  /* 0x00000c0404157981 */ /* 0x000f68000c1e1900 */
[----:B------:R-:W5:Y:S04]  /*0130*/  LDG.E R10, desc[UR4][R4.64+0x2c] ;  /* 0x00002c04040a7981 */ /* 0x000f68000c1e1900 */
[----:B------:R-:W5:Y:S04]  /*0140*/  LDG.E R8, desc[UR4][R4.64+0x30] ;  /* 0x0000300404087981 */ /* 0x000f68000c1e1900 */
[----:B------:R-:W5:Y:S04]  /*0150*/  LDG.E R6, desc[UR4][R4.64+0x34] ;  /* 0x0000340404067981 */ /* 0x000f68000c1e1900 */
[----:B------:R0:W5:Y:S01]  /*0160*/  LDG.E R2, desc[UR4][R4.64+0x38] ;  /* 0x0000380404027981 */ /* 0x000162000c1e1900 */
[----:B------:R-:W-:Y:S01]  /*0170*/  UMOV UR6, 0x9999999a ;  /* 0x9999999a00067882 */ /* 0x000fe20000000000 */
[----:B------:R-:W-:Y:S01]  /*0180*/  UMOV UR7, 0x3f999999 ;  /* 0x3f99999900077882 */ /* 0x000fe20000000000 */
[----:B--2---:R-:W-:-:S02]  /*0190*/  IADD3 R17, PT, PT, R13, R15, R14 ;  /* 0x0000000f0d117210 */ /* 0x004fc40007ffe00e */
[----:B------:R-:W-:Y:S02]  /*01a0*/  VIMNMX3 R13, R14, R15, R13, !PT ;  /* 0x0000000f0e0d720f */ /* 0x000fe4000780010d */
[-C--:B---3--:R-:W-:Y:S02]  /*01b0*/  IADD3 R20, PT, PT, R18, R19.reuse, R16 ;  /* 0x0000001312147210 */ /* 0x088fe40007ffe010 */
[----:B------:R-:W-:Y:S01]  /*01c0*/  VIMNMX3 R16, R16, R19, R18, !PT ;  /* 0x000000131010720f */ /* 0x000fe20007800112 */
[----:B----4-:R-:W-:-:S03]  /*01d0*/  IMAD.IADD R17, R17, 0x1, R12 ;  /* 0x0000000111117824 */ /* 0x010fc600078e020c */
[-C--:B-----5:R-:W-:Y:S01]  /*01e0*/  VIMNMX.RELU R16, PT, PT, R16, R21.reuse, !PT ;  /* 0x0000001510107248 */ /* 0x0a0fe20007fe1100 */
[----:B------:R-:W-:Y:S01]  /*01f0*/  I2F.F64 R10, R10 ;  /* 0x0000000a000a7312 */ /* 0x000fe20000201c00 */
[----:B------:R-:W-:-:S03]  /*0200*/  IADD3 R17, PT, PT, -R17, R21, R20 ;  /* 0x0000001511117210 */ /* 0x000fc60007ffe114 */
[----:B------:R-:W-:-:S04]  /*0210*/  IMAD R16, R16, R16, RZ ;  /* 0x0000001010107224 */ /* 0x000fc800078e02ff */
[----:B------:R-:W1:Y:S01]  /*0220*/  I2F.F64 R8, R8 ;  /* 0x0000000800087312 */ /* 0x000e620000201c00 */
[----:B------:R-:W-:-:S07]  /*0230*/  VIMNMX.RELU R14, PT, PT, R13, R12, !PT ;  /* 0x0000000c0d0e7248 */ /* 0x000fce0007fe1100 */
[----:B------:R-:W2:Y:S01]  /*0240*/  I2F.F64 R6, R6 ;  /* 0x0000000600067312 */ /* 0x000ea20000201c00 */
[----:B------:R-:W-:Y:S02]  /*0250*/  IMAD R18, R14, R14, RZ ;  /* 0x0000000e0e127224 */ /* 0x000fe400078e02ff */
[----:B------:R-:W3:Y:S05]  /*0260*/  LDC.64 R14, c[0x0][0x388] ;  /* 0x0000e200ff0e7b82 */ /* 0x000eea0000000a00 */
[----:B0-----:R-:W-:Y:S01]  /*0270*/  I2F.F64 R4, R17 ;  /* 0x0000001100047312 */ /* 0x001fe20000201c00 */
[----:B-1----:R-:W-:-:S07]  /*0280*/  DADD R8, R10, R8 ;  /* 0x000000000a087229 */ /* 0x002fce0000000008 */
[----:B------:R-:W0:Y:S01]  /*0290*/  I2F.F64.U32 R12, R16 ;  /* 0x00000010000c7312 */ /* 0x000e220000201800 */
[----:B--2---:R-:W-:-:S07]  /*02a0*/  DADD R6, R8, R6 ;  /* 0x0000000008067229 */ /* 0x004fce0000000006 */
[----:B------:R-:W1:Y:S08]  /*02b0*/  I2F.F64 R2, R2 ;  /* 0x0000000200027312 */ /* 0x000e700000201c00 */
[----:B------:R-:W2:Y:S01]  /*02c0*/  I2F.F64.U32 R10, R18 ;  /* 0x00000012000a7312 */ /* 0x000ea20000201800 */
[----:B0-----:R-:W-:Y:S02]  /*02d0*/  DFMA R4, R4, 0.25, R12 ;  /* 0x3fd000000404782b */ /* 0x001fe4000000000c */
[----:B-1----:R-:W-:-:S06]  /*02e0*/  DADD R2, R6, R2 ;  /* 0x0000000006027229 */ /* 0x002fcc0000000002 */
[----:B--2---:R-:W-:-:S08]  /*02f0*/  DADD R4, R4, -R10 ;  /* 0x0000000004047229 */ /* 0x004fd0000000080a */
[----:B------:R-:W-:Y:S01]  /*0300*/  DFMA R2, R2, -UR6, R4 ;  /* 0x8000000602027c2b */ /* 0x000fe20008000004 */
[----:B---3--:R-:W-:-:S06]  /*0310*/  IMAD.WIDE R4, R0, 0x8, R14 ;  /* 0x0000000800047825 */ /* 0x008fcc00078e020e */
[----:B------:R-:W-:Y:S01]  /*0320*/  STG.E.64 desc[UR4][R4.64], R2 ;  /* 0x0000000204007986 */ /* 0x000fe2000c101b04 */
[----:B------:R-:W-:Y:S05]  /*0330*/  EXIT ;  /* 0x000000000000794d */ /* 0x000fea0003800000 */
.L_x_38:
        /* <DEDUP_REMOVED lines=12> */
.L_x_74:


//--------------------- .text._Z25update_env_pre_run_kernelPiPdP17curandStateXORWOWb --------------------------
	.section	.text._Z25update_env_pre_run_kernelPiPdP17curandStateXORWOWb,"ax",@progbits
	.align	128
        .global         _Z25update_env_pre_run_kernelPiPdP17curandStateXORWOWb
        .type           _Z25update_env_pre_run_kernelPiPdP17curandStateXORWOWb,@function
        .size           _Z25update_env_pre_run_kernelPiPdP17curandStateXORWOWb,(.L_x_65 - _Z25update_env_pre_run_kernelPiPdP17curandStateXORWOWb)
        .other          _Z25update_env_pre_run_kernelPiPdP17curandStateXORWOWb,@"STO_CUDA_ENTRY STV_DEFAULT"
_Z25update_env_pre_run_kernelPiPdP17curandStateXORWOWb:
.text._Z25update_env_pre_run_kernelPiPdP17curandStateXORWOWb:
[----:B------:R-:W0:Y:S01]  /*0000*/  LDC R1, c[0x0][0x37c] ;  /* 0x0000df00ff017b82 */ /* 0x000e220000000800 */
[----:B------:R-:W1:Y:S01]  /*0010*/  S2R R2, SR_TID.X ;  /* 0x0000000000027919 */ /* 0x000e620000002100 */
[----:B------:R-:W2:Y:S06]  /*0020*/  LDCU UR5, c[0x0][0x2fc] ;  /* 0x00005f80ff0577ac */ /* 0x000eac0008000800 */
[----:B------:R-:W1:Y:S01]  /*0030*/  S2UR UR6, SR_CTAID.X ;  /* 0x00000000000679c3 */ /* 0x000e620000002500 */
[----:B0-----:R-:W-:Y:S01]  /*0040*/  VIADD R1, R1, 0xffffffc8 ;  /* 0xffffffc801017836 */ /* 0x001fe20000000000 */
[----:B------:R-:W0:Y:S06]  /*0050*/  LDCU UR4, c[0x0][0x2f8] ;  /* 0x00005f00ff0477ac */ /* 0x000e2c0008000800 */
[----:B------:R-:W1:Y:S01]  /*0060*/  LDC R3, c[0x0][0x360] ;  /* 0x0000d800ff037b82 */ /* 0x000e620000000800 */
[----:B0-----:R-:W-:-:S05]  /*0070*/  IADD3 R6, P1, PT, R1, UR4, RZ ;  /* 0x0000000401067c10 */ /* 0x001fca000ff3e0ff */
[----:B--2---:R-:W-:Y:S02]  /*0080*/  IMAD.X R7, RZ, RZ, UR5, P1 ;  /* 0x00000005ff077e24 */ /* 0x004fe400088e06ff */
[----:B-1----:R-:W-:-:S05]  /*0090*/  IMAD R2, R3, UR6, R2 ;  /* 0x0000000603027c24 */ /* 0x002fca000f8e0202 */
[----:B------:R-:W-:-:S13]  /*00a0*/  ISETP.GT.AND P0, PT, R2, 0x3f, PT ;  /* 0x0000003f0200780c */ /* 0x000fda0003f04270 */
[----:B------:R-:W-:Y:S05]  /*00b0*/  @P0 EXIT ;  /* 0x000000000000094d */ /* 0x000fea0003800000 */
[----:B------:R-:W0:Y:S01]  /*00c0*/  LDC.64 R22, c[0x0][0x380] ;  /* 0x0000e000ff167b82 */ /* 0x000e220000000a00 */
[----:B------:R-:W1:Y:S01]  /*00d0*/  LDCU.64 UR36, c[0x0][0x358] ;  /* 0x00006b00ff2477ac */ /* 0x000e620008000a00 */
[----:B------:R-:W-:-:S04]  /*00e0*/  IMAD R24, R2, 0xf, RZ ;  /* 0x0000000f02187824 */ /* 0x000fc800078e02ff */
[----:B0-----:R-:W-:-:S05]  /*00f0*/  IMAD.WIDE R22, R24, 0x4, R22 ;  /* 0x0000000418167825 */ /* 0x001fca00078e0216 */
[----:B-1----:R0:W5:Y:S04]  /*0100*/  LDG.E R8, desc[UR36][R22.64] ;  /* 0x0000002416087981 */ /* 0x002168000c1e1900 */
[----:B------:R0:W5:Y:S01]  /*0110*/  LDG.E R9, desc[UR36][R22.64+0x4] ;  /* 0x0000042416097981 */ /* 0x000162000c1e1900 */
[----:B------:R-:W-:Y:S01]  /*0120*/  MOV R34, 0x160 ;  /* 0x0000016000227802 */ /* 0x000fe20000000f00 */
[----:B------:R-:W-:Y:S01]  /*0130*/  UMOV UR4, URZ ;  /* 0x000000ff00047c82 */ /* 0x000fe20008000000 */
[----:B------:R-:W-:-:S05]  /*0140*/  UMOV UR6, 0x3ff00000 ;  /* 0x3ff0000000067882 */ /* 0x000fca0000000000 */
[----:B0----5:R-:W-:Y:S05]  /*0150*/  CALL.REL.NOINC `($_Z25update_env_pre_run_kernelPiPdP17curandStateXORWOWb$__internal_accurate_pow) ;  /* 0x0000000800287944 */ /* 0x021fea0003c00000 */
[----:B------:R0:W5:Y:S01]  /*0160*/  LDG.E R10, desc[UR36][R22.64+0x8] ;  /* 0x00000824160a7981 */ /* 0x000162000c1e1900 */
[----:B------:R-:W-:Y:S01]  /*0170*/  IMAD.MOV.U32 R4, RZ, RZ, R12 ;  /* 0x000000ffff047224 */ /* 0x000fe200078e000c */
[----:B------:R-:W-:Y:S01]  /*0180*/  MOV R5, R13 ;  /* 0x0000000d00057202 */ /* 0x000fe20000000f00 */
[----:B------:R-:W-:Y:S01]  /*0190*/  UMOV UR6, 0x40000000 ;  /* 0x4000000000067882 */ /* 0x000fe20000000000 */
[----:B------:R-:W-:Y:S02]  /*01a0*/  MOV R34, 0x1e0 ;  /* 0x000001e000227802 */ /* 0x000fe40000000f00 */
[----:B------:R-:W1:Y:S02]  /*01b0*/  F2I.F64.TRUNC R0, R4 ;  /* 0x0000000400007311 */ /* 0x000e64000030d100 */
[----:B01----:R-:W-:-:S07]  /*01c0*/  IMAD R3, R9, R0, R8 ;  /* 0x0000000009037224 */ /* 0x003fce00078e0208 */
[----:B-----5:R-:W-:Y:S05]  /*01d0*/  CALL.REL.NOINC `($_Z25update_env_pre_run_kernelPiPdP17curandStateXORWOWb$__internal_accurate_pow) ;  /* 0x0000000800087944 */ /* 0x020fea0003c00000 */
[----:B------:R0:W5:Y:S01]  /*01e0*/  LDG.E R11, desc[UR36][R22.64+0xc] ;  /* 0x00000c24160b7981 */ /* 0x000162000c1e1900 */
[----:B------:R-:W-:Y:S01]  /*01f0*/  IMAD.MOV.U32 R5, RZ, RZ, R13 ;  /* 0x000000ffff057224 */ /* 0x000fe200078e000d */
[----:B------:R-:W-:Y:S01]  /*0200*/  MOV R34, 0x260 ;  /* 0x0000026000227802 */ /* 0x000fe20000000f00 */
[----:B------:R-:W-:Y:S01]  /*0210*/  IMAD.MOV.U32 R4, RZ, RZ, R12 ;  /* 0x000000ffff047224 */ /* 0x000fe200078e000c */
[----:B------:R-:W-:-:S03]  /*0220*/  UMOV UR6, 0x40080000 ;  /* 0x4008000000067882 */ /* 0x000fc60000000000 */
[----:B------:R-:W1:Y:S02]  /*0230*/  F2I.F64.TRUNC R5, R4 ;  /* 0x0000000400057311 */ /* 0x000e64000030d100 */
[----:B01----:R-:W-:-:S07]  /*0240*/  IMAD R3, R10, R5, R3 ;  /* 0x000000050a037224 */ /* 0x003fce00078e0203 */
[----:B-----5:R-:W-:Y:S05]  /*0250*/  CALL.REL.NOINC `($_Z25update_env_pre_run_kernelPiPdP17curandStateXORWOWb$__internal_accurate_pow) ;  /* 0x0000000400e87944 */ /* 0x020fea0003c00000 */
[----:B------:R-:W0:Y:S01]  /*0260*/  F2I.F64.TRUNC R4, R12 ;  /* 0x0000000c00047311 */ /* 0x000e22000030d100 */
[----:B------:R-:W-:Y:S01]  /*0270*/  MOV R34, 0x2c0 ;  /* 0x000002c000227802 */ /* 0x000fe20000000f00 */
[----:B------:R-:W-:Y:S01]  /*0280*/  UMOV UR6, 0x40100000 ;  /* 0x4010000000067882 */ /* 0x000fe20000000000 */
[----:B0-----:R-:W-:-:S05]  /*0290*/  IMAD R3, R11, R4, R3 ;  /* 0x000000040b037224 */ /* 0x001fca00078e0203 */
[----:B------:R0:W-:Y:S02]  /*02a0*/  STG.E desc[UR36][R22.64+0x10], R3 ;  /* 0x0000100316007986 */ /* 0x0001e4000c101924 */
[----:B0-----:R-:W-:Y:S05]  /*02b0*/  CALL.REL.NOINC `($_Z25update_env_pre_run_kernelPiPdP17curandStateXORWOWb$__internal_accurate_pow) ;  /* 0x0000000400d07944 */ /* 0x001fea0003c00000 */
[----:B------:R-:W-:Y:S01]  /*02c0*/  IMAD.MOV.U32 R14, RZ, RZ, R12 ;  /* 0x000000ffff0e7224 */ /* 0x000fe200078e000c */
[----:B------:R-:W-:Y:S01]  /*02d0*/  MOV R15, R13 ;  /* 0x0000000d000f7202 */ /* 0x000fe20000000f00 */
[----:B------:R-:W0:Y:S01]  /*02e0*/  LDC.64 R30, c[0x0][0x388] ;  /* 0x0000e200ff1e7b82 */ /* 0x000e220000000a00 */
[----:B------:R-:W-:Y:S01]  /*02f0*/  IMAD.MOV.U32 R20, RZ, RZ, 0x80000 ;  /* 0x00080000ff147424 */ /* 0x000fe200078e00ff */
[----:B------:R-:W1:Y:S02]  /*0300*/  LDCU.U8 UR4, c[0x0][0x398] ;  /* 0x00007300ff0477ac */ /* 0x000e640008000000 */
[----:B------:R-:W2:Y:S02]  /*0310*/  F2I.F64.TRUNC R14, R14 ;  /* 0x0000000e000e7311 */ /* 0x000ea4000030d100 */
[----:B--2---:R-:W-:-:S04]  /*0320*/  IMAD R3, R2, R14, R3 ;  /* 0x0000000e02037224 */ /* 0x004fc800078e0203 */
[----:B------:R-:W-:-:S04]  /*0330*/  IMAD.SHL.U32 R3, R3, 0x2, RZ ;  /* 0x0000000203037824 */ /* 0x000fc800078e00ff */
[----:B0-----:R-:W-:-:S05]  /*0340*/  IMAD.WIDE R30, R3, 0x8, R30 ;  /* 0x00000008031e7825 */ /* 0x001fca00078e021e */
[----:B------:R-:W2:Y:S04]  /*0350*/  LDG.E.64 R12, desc[UR36][R30.64] ;  /* 0x000000241e0c7981 */ /* 0x000ea8000c1e1b00 */
[----:B------:R-:W3:Y:S01]  /*0360*/  LDG.E.64 R16, desc[UR36][R30.64+0x8] ;  /* 0x000008241e107981 */ /* 0x000ee2000c1e1b00 */
[----:B------:R-:W-:Y:S01]  /*0370*/  VIADD R14, R8, 0xffffffff ;  /* 0xffffffff080e7836 */ /* 0x000fe20000000000 */
[----:B-1----:R-:W-:-:S04]  /*0380*/  UPRMT UR4, UR4, 0x8880, URZ ;  /* 0x0000888004047896 */ /* 0x002fc800080000ff */
[----:B------:R-:W-:Y:S01]  /*0390*/  UISETP.NE.AND UP0, UPT, UR4, URZ, UPT ;  /* 0x000000ff0400728c */ /* 0x000fe2000bf05270 */
[----:B--2---:R-:W-:Y:S01]  /*03a0*/  DSETP.MAX.AND P0, P1, R12, -999, PT ;  /* 0xc08f38000c00742a */ /* 0x004fe2000390f000 */
[----:B------:R-:W-:-:S05]  /*03b0*/  IMAD.MOV.U32 R3, RZ, RZ, R13 ;  /* 0x000000ffff037224 */ /* 0x000fca00078e000d */
[----:B------:R-:W-:Y:S02]  /*03c0*/  FSEL R19, R3, -4.4755859375, P0 ;  /* 0xc08f380003137808 */ /* 0x000fe40000000000 */
[----:B------:R-:W-:Y:S02]  /*03d0*/  SEL R18, R12, RZ, P0 ;  /* 0x000000ff0c127207 */ /* 0x000fe40000000000 */
[----:B------:R-:W-:-:S04]  /*03e0*/  ISETP.GT.AND P0, PT, R8, RZ, PT ;  /* 0x000000ff0800720c */ /* 0x000fc80003f04270 */
[----:B------:R-:W-:-:S06]  /*03f0*/  @P1 LOP3.LUT R19, R20, 0xc08f3800, RZ, 0xfc, !PT ;  /* 0xc08f380014131812 */ /* 0x000fcc00078efcff */
[----:B---3--:R-:W-:-:S03]  /*0400*/  DSETP.GT.AND P1, PT, R16, R18, PT ;  /* 0x000000121000722a */ /* 0x008fc60003f24000 */
[----:B------:R-:W-:-:S03]  /*0410*/  DSETP.LEU.AND P0, PT, R16, R18, P0 ;  /* 0x000000121000722a */ /* 0x000fc6000070b000 */
[----:B------:R-:W-:Y:S02]  /*0420*/  ISETP.GT.OR P4, PT, R9, RZ, P1 ;  /* 0x000000ff0900720c */ /* 0x000fe40000f84670 */
[----:B------:R-:W-:Y:S02]  /*0430*/  ISETP.GT.OR P3, PT, R10, RZ, !P1 ;  /* 0x000000ff0a00720c */ /* 0x000fe40004f64670 */
[----:B------:R-:W-:-:S04]  /*0440*/  ISETP.GT.OR P2, PT, R11, RZ, !P1 ;  /* 0x000000ff0b00720c */ /* 0x000fc80004f44670 */
[----:B------:R-:W-:Y:S01]  /*0450*/  @!P1 IADD3 R3, PT, PT, R9, -0x1, RZ ;  /* 0xffffffff09039810 */ /* 0x000fe20007ffe0ff */
[----:B------:R-:W-:Y:S01]  /*0460*/  @P1 VIADD R20, R10, 0xffffffff ;  /* 0xffffffff0a141836 */ /* 0x000fe20000000000 */
[----:B------:R-:W-:Y:S01]  /*0470*/  @!P1 MOV R12, R10 ;  /* 0x0000000a000c9202 */ /* 0x000fe20000000f00 */
[C---:B------:R-:W-:Y:S01]  /*0480*/  @P1 VIADD R21, R11.reuse, 0xffffffff ;  /* 0xffffffff0b151836 */ /* 0x040fe20000000000 */
[----:B------:R0:W-:Y:S01]  /*0490*/  @P1 STG.E desc[UR36][R22.64+0x18], R9 ;  /* 0x0000180916001986 */ /* 0x0001e2000c101924 */
[--C-:B------:R-:W-:Y:S02]  /*04a0*/  @!P4 IMAD.MOV R3, RZ, RZ, R9.reuse ;  /* 0x000000ffff03c224 */ /* 0x100fe400078e0209 */
[----:B------:R-:W-:Y:S01]  /*04b0*/  @!P3 IMAD.MOV R20, RZ, RZ, R10 ;  /* 0x000000ffff14b224 */ /* 0x000fe200078e020a */
[----:B------:R0:W-:Y:S01]  /*04c0*/  @!P1 STG.E desc[UR36][R22.64+0x1c], R10 ;  /* 0x00001c0a16009986 */ /* 0x0001e2000c101924 */
[----:B------:R-:W-:Y:S01]  /*04d0*/  @!P2 IADD3 R21, PT, PT, R11, RZ, RZ ;  /* 0x000000ff0b15a210 */ /* 0x000fe20007ffe0ff */
[----:B------:R-:W-:-:S02]  /*04e0*/  @P1 IMAD.MOV.U32 R15, RZ, RZ, R9 ;  /* 0x000000ffff0f1224 */ /* 0x000fc400078e0009 */
[----:B------:R-:W-:Y:S01]  /*04f0*/  @!P1 IMAD.MOV.U32 R13, RZ, RZ, R11 ;  /* 0x000000ffff0d9224 */ /* 0x000fe200078e000b */
[----:B------:R-:W-:Y:S01]  /*0500*/  @P1 MOV R13, R21 ;  /* 0x00000015000d1202 */ /* 0x000fe20000000f00 */
[----:B------:R-:W-:Y:S01]  /*0510*/  @!P1 IMAD.MOV.U32 R15, RZ, RZ, R3 ;  /* 0x000000ffff0f9224 */ /* 0x000fe200078e0003 */
[----:B------:R-:W-:Y:S01]  /*0520*/  SEL R3, RZ, 0x1, !P1 ;  /* 0x00000001ff037807 */ /* 0x000fe20004800000 */
[----:B------:R-:W-:Y:S01]  /*0530*/  @P1 IMAD.MOV.U32 R12, RZ, RZ, R20 ;  /* 0x000000ffff0c1224 */ /* 0x000fe200078e0014 */
[----:B------:R0:W-:Y:S01]  /*0540*/  @!P1 STG.E desc[UR36][R22.64+0x20], R11 ;  /* 0x0000200b16009986 */ /* 0x0001e2000c101924 */
[----:B------:R-:W-:-:S03]  /*0550*/  @!P0 IMAD.MOV R14, RZ, RZ, R8 ;  /* 0x000000ffff0e8224 */ /* 0x000fc600078e0208 */
[----:B------:R0:W-:Y:S01]  /*0560*/  STG.E desc[UR36][R22.64+0x28], R3 ;  /* 0x0000280316007986 */ /* 0x0001e2000c101924 */
[----:B------:R-:W-:-:S03]  /*0570*/  IMAD R0, R0, R15, R14 ;  /* 0x0000000f00007224 */ /* 0x000fc600078e020e */
[----:B------:R0:W-:Y:S01]  /*0580*/  STG.E desc[UR36][R22.64+0x14], R14 ;  /* 0x0000140e16007986 */ /* 0x0001e2000c101924 */
[----:B------:R-:W-:-:S03]  /*0590*/  IMAD R0, R5, R12, R0 ;  /* 0x0000000c05007224 */ /* 0x000fc600078e0200 */
[----:B------:R0:W-:Y:S01]  /*05a0*/  @!P1 STG.E desc[UR36][R22.64+0x18], R15 ;  /* 0x0000180f16009986 */ /* 0x0001e2000c101924 */
[----:B------:R-:W-:-:S03]  /*05b0*/  IMAD R25, R4, R13, R0 ;  /* 0x0000000d04197224 */ /* 0x000fc600078e0200 */
[----:B------:R0:W-:Y:S04]  /*05c0*/  @P1 STG.E desc[UR36][R22.64+0x1c], R12 ;  /* 0x00001c0c16001986 */ /* 0x0001e8000c101924 */
[----:B------:R0:W-:Y:S01]  /*05d0*/  @P1 STG.E desc[UR36][R22.64+0x20], R13 ;  /* 0x0000200d16001986 */ /* 0x0001e2000c101924 */
[----:B------:R-:W-:Y:S05]  /*05e0*/  BRA.U !UP0, `(.L_x_39) ;  /* 0x0000000108407547 */ /* 0x000fea000b800000 */
[----:B------:R-:W2:Y:S04]  /*05f0*/  LDG.E.64 R20, desc[UR36][R30.64] ;  /* 0x000000241e147981 */ /* 0x000ea8000c1e1b00 */
[----:B------:R-:W3:Y:S01]  /*0600*/  LDG.E.64 R26, desc[UR36][R30.64+0x8] ;  /* 0x000008241e1a7981 */ /* 0x000ee2000c1e1b00 */
[----:B------:R-:W-:Y:S01]  /*0610*/  MOV R0, 0x50 ;  /* 0x0000005000007802 */ /* 0x000fe20000000f00 */
[----:B------:R-:W1:Y:S02]  /*0620*/  LDCU.64 UR4, c[0x4][0x40] ;  /* 0x01000800ff0477ac */ /* 0x000e640008000a00 */
[----:B------:R4:W-:Y:S01]  /*0630*/  STL.64 [R1+0x8], R8 ;  /* 0x0000080801007387 */ /* 0x0009e20000100a00 */
[----:B------:R4:W0:Y:S03]  /*0640*/  LDC.64 R28, c[0x4][R0] ;  /* 0x01000000001c7b82 */ /* 0x0008260000000a00 */
[----:B------:R4:W-:Y:S04]  /*0650*/  STL.64 [R1+0x10], R10 ;  /* 0x0000100a01007387 */ /* 0x0009e80000100a00 */
[----:B------:R4:W-:Y:S04]  /*0660*/  STL.64 [R1+0x18], R14 ;  /* 0x0000180e01007387 */ /* 0x0009e80000100a00 */
[----:B------:R4:W-:Y:S04]  /*0670*/  STL.64 [R1+0x20], R12 ;  /* 0x0000200c01007387 */ /* 0x0009e80000100a00 */
[----:B------:R4:W-:Y:S01]  /*0680*/  STL.64 [R1], R2 ;  /* 0x0000000201007387 */ /* 0x0009e20000100a00 */
[----:B-1----:R-:W-:Y:S01]  /*0690*/  IMAD.U32 R4, RZ, RZ, UR4 ;  /* 0x00000004ff047e24 */ /* 0x002fe2000f8e00ff */
[----:B------:R-:W-:-:S02]  /*06a0*/  MOV R5, UR5 ;  /* 0x0000000500057c02 */ /* 0x000fc40008000f00 */
[----:B--2---:R4:W-:Y:S04]  /*06b0*/  STL.64 [R1+0x28], R20 ;  /* 0x0000281401007387 */ /* 0x0049e80000100a00 */
[----:B0--3--:R4:W-:Y:S02]  /*06c0*/  STL.64 [R1+0x30], R26 ;  /* 0x0000301a01007387 */ /* 0x0099e40000100a00 */
[----:B----4-:R-:W-:-:S07]  /*06d0*/  LEPC R20, `(.L_x_39) ;  /* 0x000000001014794e */ /* 0x010fce0000000000 */
[----:B------:R-:W-:Y:S05]  /*06e0*/  CALL.ABS.NOINC R28 ;  /* 0x000000001c007343 */ /* 0x000fea0003c00000 */
.L_x_39:
[----:B------:R1:W-:Y:S01]  /*06f0*/  STG.E desc[UR36][R22.64+0x24], R25 ;  /* 0x0000241916007986 */ /* 0x0003e2000c101924 */
[----:B------:R-:W-:-:S03]  /*0700*/  DSETP.GT.AND P0, PT, R16, R18, PT ;  /* 0x000000121000722a */ /* 0x000fc60003f04000 */
[----:B------:R1:W-:Y:S04]  /*0710*/  STG.E desc[UR36][R22.64+0x2c], RZ ;  /* 0x00002cff16007986 */ /* 0x0003e8000c101924 */
[----:B------:R1:W-:Y:S04]  /*0720*/  STG.E desc[UR36][R22.64+0x30], RZ ;  /* 0x000030ff16007986 */ /* 0x0003e8000c101924 */
[----:B------:R1:W-:Y:S04]  /*0730*/  STG.E desc[UR36][R22.64+0x34], RZ ;  /* 0x000034ff16007986 */ /* 0x0003e8000c101924 */
[----:B------:R1:W-:Y:S01]  /*0740*/  STG.E desc[UR36][R22.64+0x38], RZ ;  /* 0x000038ff16007986 */ /* 0x0003e2000c101924 */
[----:B------:R-:W-:Y:S05]  /*0750*/  @P0 BRA `(.L_x_40) ;  /* 0x0000000000580947 */ /* 0x000fea0003800000 */
[----:B------:R-:W-:Y:S01]  /*0760*/  ISETP.GE.AND P0, PT, R2, 0x8, PT ;  /* 0x000000080200780c */ /* 0x000fe20003f06270 */
[----:B------:R-:W-:-:S12]  /*0770*/  BSSY.RECONVERGENT B0, `(.L_x_41) ;  /* 0x000000d000007945 */ /* 0x000fd80003800200 */
[----:B------:R-:W-:Y:S05]  /*0780*/  @!P0 BRA `(.L_x_42) ;  /* 0x00000000002c8947 */ /* 0x000fea0003800000 */
[----:B------:R-:W2:Y:S01]  /*0790*/  LDG.E R0, desc[UR36][R22.64+0x4] ;  /* 0x0000042416007981 */ /* 0x000ea2000c1e1900 */
[----:B------:R-:W3:Y:S01]  /*07a0*/  LDC.64 R4, c[0x0][0x380] ;  /* 0x0000e000ff047b82 */ /* 0x000ee20000000a00 */
[----:B------:R-:W-:Y:S02]  /*07b0*/  IMAD.MOV.U32 R6, RZ, RZ, RZ ;  /* 0x000000ffff067224 */ /* 0x000fe400078e00ff */
[----:B0-----:R-:W-:-:S04]  /*07c0*/  VIADD R3, R24, 0xffffff94 ;  /* 0xffffff9418037836 */ /* 0x001fc80000000000 */
[----:B---3--:R-:W-:Y:S01]  /*07d0*/  IMAD.WIDE.U32 R4, R3, 0x4, R4 ;  /* 0x0000000403047825 */ /* 0x008fe200078e0004 */
[----:B--2---:R-:W-:-:S04]  /*07e0*/  ISETP.GT.AND P0, PT, R0, RZ, PT ;  /* 0x000000ff0000720c */ /* 0x004fc80003f04270 */
[----:B------:R-:W-:Y:S02]  /*07f0*/  FSEL R7, RZ, 1.875, !P0 ;  /* 0x3ff00000ff077808 */ /* 0x000fe40004000000 */
[----:B------:R-:W-:-:S04]  /*0800*/  ISETP.GT.U32.AND P0, PT, R2, 0x37, PT ;  /* 0x000000370200780c */ /* 0x000fc80003f04070 */
[----:B------:R-:W0:Y:S02]  /*0810*/  F2I.F64.TRUNC R7, R6 ;  /* 0x0000000600077311 */ /* 0x000e24000030d100 */
[----:B0-----:R2:W-:Y:S07]  /*0820*/  STG.E desc[UR36][R4.64], R7 ;  /* 0x0000000704007986 */ /* 0x0015ee000c101924 */
[----:B------:R-:W-:Y:S05]  /*0830*/  @P0 EXIT ;  /* 0x000000000000094d */ /* 0x000fea0003800000 */
.L_x_42:
[----:B------:R-:W-:Y:S05]  /*0840*/  BSYNC.RECONVERGENT B0 ;  /* 0x0000000000007941 */ /* 0x000fea0003800200 */
.L_x_41:
[----:B------:R-:W3:Y:S01]  /*0850*/  LDG.E R0, desc[UR36][R22.64] ;  /* 0x0000002416007981 */ /* 0x000ee2000c1e1900 */
[----:B------:R-:W-:Y:S02]  /*0860*/  MOV R2, RZ ;  /* 0x000000ff00027202 */ /* 0x000fe40000000f00 */
[----:B---3--:R-:W-:-:S04]  /*0870*/  ISETP.GT.AND P0, PT, R0, RZ, PT ;  /* 0x000000ff0000720c */ /* 0x008fc80003f04270 */
[----:B0-----:R-:W-:-:S06]  /*0880*/  FSEL R3, RZ, 1.875, !P0 ;  /* 0x3ff00000ff037808 */ /* 0x001fcc0004000000 */
[----:B------:R-:W0:Y:S02]  /*0890*/  F2I.F64.TRUNC R3, R2 ;  /* 0x0000000200037311 */ /* 0x000e24000030d100 */
[----:B0-----:R-:W-:Y:S01]  /*08a0*/  STG.E desc[UR36][R22.64+0x20c], R3 ;  /* 0x00020c0316007986 */ /* 0x001fe2000c101924 */
[----:B------:R-:W-:Y:S05]  /*08b0*/  EXIT ;  /* 0x000000000000794d */ /* 0x000fea0003800000 */
.L_x_40:
[C---:B------:R-:W-:Y:S01]  /*08c0*/  LOP3.LUT P0, RZ, R2.reuse, 0x7, RZ, 0xc0, !PT ;  /* 0x0000000702ff7812 */ /* 0x040fe2000780c0ff */
[----:B------:R-:W-:Y:S01]  /*08d0*/  BSSY.RECONVERGENT B0, `(.L_x_43) ;  /* 0x000000a000007945 */ /* 0x000fe20003800200 */
[----:B------:R-:W-:-:S04]  /*08e0*/  LOP3.LUT R0, R2, 0x80000007, RZ, 0xc0, !PT ;  /* 0x8000000702007812 */ /* 0x000fc800078ec0ff */
[----:B------:R-:W-:-:S07]  /*08f0*/  ISETP.NE.AND P1, PT, R0, 0x7, PT ;  /* 0x000000070000780c */ /* 0x000fce0003f25270 */
[----:B------:R-:W-:Y:S06]  /*0900*/  @!P0 BRA `(.L_x_44) ;  /* 0x0000000000188947 */ /* 0x000fec0003800000 */
[----:B------:R-:W2:Y:S01]  /*0910*/  LDG.E R0, desc[UR36][R22.64+0xc] ;  /* 0x00000c2416007981 */ /* 0x000ea2000c1e1900 */
[----:B------:R-:W-:Y:S01]  /*0920*/  IMAD.MOV.U32 R2, RZ, RZ, RZ ;  /* 0x000000ffff027224 */ /* 0x000fe200078e00ff */
[----:B--2---:R-:W-:-:S04]  /*0930*/  ISETP.GT.AND P0, PT, R0, RZ, PT ;  /* 0x000000ff0000720c */ /* 0x004fc80003f04270 */
[----:B0-----:R-:W-:-:S06]  /*0940*/  FSEL R3, RZ, 1.875, !P0 ;  /* 0x3ff00000ff037808 */ /* 0x001fcc0004000000 */
[----:B------:R-:W0:Y:S02]  /*0950*/  F2I.F64.TRUNC R3, R2 ;  /* 0x0000000200037311 */ /* 0x000e24000030d100 */
[----:B0-----:R2:W-:Y:S02]  /*0960*/  STG.E desc[UR36][R22.64+-0x4], R3 ;  /* 0xfffffc0316007986 */ /* 0x0015e4000c101924 */
.L_x_44:
[----:B------:R-:W-:Y:S05]  /*0970*/  BSYNC.RECONVERGENT B0 ;  /* 0x0000000000007941 */ /* 0x000fea0003800200 */
.L_x_43:
[----:B------:R-:W-:Y:S05]  /*0980*/  @!P1 EXIT ;  /* 0x000000000000994d */ /* 0x000fea0003800000 */
[----:B------:R-:W3:Y:S01]  /*0990*/  LDG.E R0, desc[UR36][R22.64+0x8] ;  /* 0x0000082416007981 */ /* 0x000ee2000c1e1900 */
[----:B------:R-:W-:Y:S01]  /*09a0*/  IMAD.MOV.U32 R2, RZ, RZ, RZ ;  /* 0x000000ffff027224 */ /* 0x000fe200078e00ff */
[----:B---3--:R-:W-:-:S04]  /*09b0*/  ISETP.GT.AND P0, PT, R0, RZ, PT ;  /* 0x000000ff0000720c */ /* 0x008fc80003f04270 */
[----:B0-2---:R-:W-:-:S06]  /*09c0*/  FSEL R3, RZ, 1.875, !P0 ;  /* 0x3ff00000ff037808 */ /* 0x005fcc0004000000 */
[----:B------:R-:W0:Y:S02]  /*09d0*/  F2I.F64.TRUNC R3, R2 ;  /* 0x0000000200037311 */ /* 0x000e24000030d100 */
[----:B0-----:R-:W-:Y:S01]  /*09e0*/  STG.E desc[UR36][R22.64+0x70], R3 ;  /* 0x0000700316007986 */ /* 0x001fe2000c101924 */
[----:B------:R-:W-:Y:S05]  /*09f0*/  EXIT ;  /* 0x000000000000794d */ /* 0x000fea0003800000 */
        .type           $_Z25update_env_pre_run_kernelPiPdP17curandStateXORWOWb$__internal_accurate_pow,@function
        .size           $_Z25update_env_pre_run_kernelPiPdP17curandStateXORWOWb$__internal_accurate_pow,(.L_x_65 - $_Z25update_env_pre_run_kernelPiPdP17curandStateXORWOWb$__internal_accurate_pow)
$_Z25update_env_pre_run_kernelPiPdP17curandStateXORWOWb$__internal_accurate_pow:
[----:B------:R-:W0:Y:S01]  /*0a00*/  MUFU.RCP64H R29, 2 ;  /* 0x40000000001d7908 */ /* 0x000e220000001800 */
[----:B------:R-:W-:Y:S02]  /*0a10*/  HFMA2 R12, -RZ, RZ, 0, 0 ;  /* 0x00000000ff0c7431 */ /* 0x000fe400000001ff */
[----:B------:R-:W-:Y:S01]  /*0a20*/  IMAD.MOV.U32 R13, RZ, RZ, 0x40000000 ;  /* 0x40000000ff0d7424 */ /* 0x000fe200078e00ff */
[----:B------:R-:W-:Y:S01]  /*0a30*/  MOV R14, 0x41ad3b5a ;  /* 0x41ad3b5a000e7802 */ /* 0x000fe20000000f00 */
[----:B------:R-:W-:Y:S01]  /*0a40*/  IMAD.MOV.U32 R28, RZ, RZ, RZ ;  /* 0x000000ffff1c7224 */ /* 0x000fe200078e00ff */
[----:B------:R-:W-:Y:S01]  /*0a50*/  UMOV UR8, 0x7d2cafe2 ;  /* 0x7d2cafe200087882 */ /* 0x000fe20000000000 */
[----:B------:R-:W-:Y:S01]  /*0a60*/  IMAD.MOV.U32 R15, RZ, RZ, 0x3ed0f5d2 ;  /* 0x3ed0f5d2ff0f7424 */ /* 0x000fe200078e00ff */
[----:B------:R-:W-:Y:S01]  /*0a70*/  UMOV UR9, 0x3eb0f5ff ;  /* 0x3eb0f5ff00097882 */ /* 0x000fe20000000000 */
        /* <DEDUP_REMOVED lines=11> */
[CC--:B------:R-:W-:Y:S02]  /*0b30*/  DMUL R26, R12.reuse, R12.reuse ;  /* 0x0000000c0c1a7228 */ /* 0x0c0fe40000000000 */
[----:B------:R-:W-:Y:S02]  /*0b40*/  DADD R16, RZ, -R12 ;  /* 0x00000000ff107229 */ /* 0x000fe4000000080c */
[----:B------:R-:W-:-:S04]  /*0b50*/  DMUL R32, R12, R12 ;  /* 0x0000000c0c207228 */ /* 0x000fc80000000000 */
[----:B------:R-:W-:Y:S01]  /*0b60*/  DFMA R14, R26, UR8, R14 ;  /* 0x000000081a0e7c2b */ /* 0x000fe2000800000e */
[----:B------:R-:W-:Y:S01]  /*0b70*/  UMOV UR8, 0x75488a3f ;  /* 0x75488a3f00087882 */ /* 0x000fe20000000000 */
[----:B------:R-:W-:Y:S01]  /*0b80*/  UMOV UR9, 0x3ef3b20a ;  /* 0x3ef3b20a00097882 */ /* 0x000fe20000000000 */
[----:B------:R-:W-:-:S05]  /*0b90*/  DADD R16, R16, R16 ;  /* 0x0000000010107229 */ /* 0x000fca0000000010 */
[----:B------:R-:W-:Y:S01]  /*0ba0*/  DFMA R14, R26, R14, UR8 ;  /* 0x000000081a0e7e2b */ /* 0x000fe2000800000e */
[----:B------:R-:W-:Y:S01]  /*0bb0*/  UMOV UR8, 0xe4faecd5 ;  /* 0xe4faecd500087882 */ /* 0x000fe20000000000 */
[----:B------:R-:W-:Y:S01]  /*0bc0*/  UMOV UR9, 0x3f1745cd ;  /* 0x3f1745cd00097882 */ /* 0x000fe20000000000 */
[----:B------:R-:W-:-:S05]  /*0bd0*/  DFMA R16, RZ, -R12, R16 ;  /* 0x8000000cff10722b */ /* 0x000fca0000000010 */
[----:B------:R-:W-:Y:S01]  /*0be0*/  DFMA R14, R26, R14, UR8 ;  /* 0x000000081a0e7e2b */ /* 0x000fe2000800000e */
[----:B------:R-:W-:Y:S01]  /*0bf0*/  UMOV UR8, 0x258a578b ;  /* 0x258a578b00087882 */ /* 0x000fe20000000000 */
[----:B------:R-:W-:Y:S01]  /*0c00*/  UMOV UR9, 0x3f3c71c7 ;  /* 0x3f3c71c700097882 */ /* 0x000fe20000000000 */
[----:B------:R-:W-:Y:S02]  /*0c10*/  DMUL R16, R28, R16 ;  /* 0x000000101c107228 */ /* 0x000fe40000000000 */
[----:B------:R-:W-:-:S03]  /*0c20*/  DFMA R28, R12, R12, -R32 ;  /* 0x0000000c0c1c722b */ /* 0x000fc60000000820 */
        /* <DEDUP_REMOVED lines=14> */
[----:B------:R-:W-:Y:S01]  /*0d10*/  DMUL R18, R12, R32 ;  /* 0x000000200c127228 */ /* 0x000fe20000000000 */
[----:B------:R-:W-:Y:S01]  /*0d20*/  VIADD R27, R17, 0x100000 ;  /* 0x00100000111b7836 */ /* 0x000fe20000000000 */
[----:B------:R-:W-:-:S04]  /*0d30*/  MOV R26, R16 ;  /* 0x00000010001a7202 */ /* 0x000fc80000000f00 */
[----:B------:R-:W-:Y:S01]  /*0d40*/  DADD R20, R20, -UR8 ;  /* 0x8000000814147e29 */ /* 0x000fe20008000000 */
[----:B------:R-:W-:Y:S01]  /*0d50*/  UMOV UR8, 0x0 ;  /* 0x0000000000087882 */ /* 0x000fe20000000000 */
[C---:B------:R-:W-:Y:S01]  /*0d60*/  DFMA R30, R12.reuse, R32, -R18 ;  /* 0x000000200c1e722b */ /* 0x040fe20000000812 */
[----:B------:R-:W-:Y:S01]  /*0d70*/  UMOV UR9, 0x40080000 ;  /* 0x4008000000097882 */ /* 0x000fe20000000000 */
[----:B------:R-:W-:-:S04]  /*0d80*/  DFMA R26, R12, R26, R28 ;  /* 0x0000001a0c1a722b */ /* 0x000fc8000000001c */
[----:B------:R-:W-:Y:S02]  /*0d90*/  DADD R28, R14, R20 ;  /* 0x000000000e1c7229 */ /* 0x000fe40000000014 */
[----:B------:R-:W-:-:S06]  /*0da0*/  DFMA R30, R16, R32, R30 ;  /* 0x00000020101e722b */ /* 0x000fcc000000001e */
[----:B------:R-:W-:Y:S02]  /*0db0*/  DMUL R32, R28, R18 ;  /* 0x000000121c207228 */ /* 0x000fe40000000000 */
[----:B------:R-:W-:Y:S02]  /*0dc0*/  DFMA R26, R12, R26, R30 ;  /* 0x0000001a0c1a722b */ /* 0x000fe4000000001e */
[----:B------:R-:W-:-:S04]  /*0dd0*/  DADD R30, R14, -R28 ;  /* 0x000000000e1e7229 */ /* 0x000fc8000000081c */
[----:B------:R-:W-:-:S04]  /*0de0*/  DFMA R14, R28, R18, -R32 ;  /* 0x000000121c0e722b */ /* 0x000fc80000000820 */
[----:B------:R-:W-:-:S04]  /*0df0*/  DADD R30, R20, R30 ;  /* 0x00000000141e7229 */ /* 0x000fc8000000001e */
[----:B------:R-:W-:-:S08]  /*0e00*/  DFMA R14, R28, R26, R14 ;  /* 0x0000001a1c0e722b */ /* 0x000fd0000000000e */
[----:B------:R-:W-:-:S08]  /*0e10*/  DFMA R30, R30, R18, R14 ;  /* 0x000000121e1e722b */ /* 0x000fd0000000000e */
[----:B------:R-:W-:-:S08]  /*0e20*/  DADD R18, R32, R30 ;  /* 0x0000000020127229 */ /* 0x000fd0000000001e */
[--C-:B------:R-:W-:Y:S02]  /*0e30*/  DADD R14, R12, R18.reuse ;  /* 0x000000000c0e7229 */ /* 0x100fe40000000012 */
[----:B------:R-:W-:-:S06]  /*0e40*/  DADD R32, R32, -R18 ;  /* 0x0000000020207229 */ /* 0x000fcc0000000812 */
[----:B------:R-:W-:Y:S02]  /*0e50*/  DADD R12, R12, -R14 ;  /* 0x000000000c0c7229 */ /* 0x000fe4000000080e */
[----:B------:R-:W-:-:S06]  /*0e60*/  DADD R32, R30, R32 ;  /* 0x000000001e207229 */ /* 0x000fcc0000000020 */
[----:B------:R-:W-:Y:S01]  /*0e70*/  DADD R12, R18, R12 ;  /* 0x00000000120c7229 */ /* 0x000fe2000000000c */
[----:B------:R-:W-:Y:S02]  /*0e80*/  IMAD.MOV.U32 R18, RZ, RZ, -0x105c611 ;  /* 0xfefa39efff127424 */ /* 0x000fe400078e00ff */
[----:B------:R-:W-:-:S05]  /*0e90*/  IMAD.MOV.U32 R19, RZ, RZ, 0x3fe62e42 ;  /* 0x3fe62e42ff137424 */ /* 0x000fca00078e00ff */
[----:B------:R-:W-:-:S08]  /*0ea0*/  DADD R12, R32, R12 ;  /* 0x00000000200c7229 */ /* 0x000fd0000000000c */
[----:B------:R-:W-:Y:S01]  /*0eb0*/  DADD R20, R16, R12 ;  /* 0x0000000010147229 */ /* 0x000fe2000000000c */
[----:B------:R-:W-:Y:S01]  /*0ec0*/  MOV R16, 0xfefa39ef ;  /* 0xfefa39ef00107802 */ /* 0x000fe20000000f00 */
[----:B------:R-:W-:-:S06]  /*0ed0*/  IMAD.MOV.U32 R17, RZ, RZ, 0x3fe62e42 ;  /* 0x3fe62e42ff117424 */ /* 0x000fcc00078e00ff */
[----:B------:R-:W-:-:S08]  /*0ee0*/  DADD R12, R14, R20 ;  /* 0x000000000e0c7229 */ /* 0x000fd00000000014 */
[--C-:B------:R-:W-:Y:S02]  /*0ef0*/  DFMA R18, R18, UR8, R12.reuse ;  /* 0x0000000812127c2b */ /* 0x100fe4000800000c */
[----:B------:R-:W-:-:S06]  /*0f00*/  DADD R26, R14, -R12 ;  /* 0x000000000e1a7229 */ /* 0x000fcc000000080c */
[----:B------:R-:W-:Y:S02]  /*0f10*/  DFMA R14, -R16, 3, R18 ;  /* 0x40080000100e782b */ /* 0x000fe40000000112 */
[----:B------:R-:W-:-:S06]  /*0f20*/  DADD R26, R20, R26 ;  /* 0x00000000141a7229 */ /* 0x000fcc000000001a */
[----:B------:R-:W-:Y:S01]  /*0f30*/  DADD R14, -R12, R14 ;  /* 0x000000000c0e7229 */ /* 0x000fe2000000010e */
[----:B------:R-:W-:Y:S01]  /*0f40*/  IMAD.MOV.U32 R12, RZ, RZ, 0x3b39803f ;  /* 0x3b39803fff0c7424 */ /* 0x000fe200078e00ff */
[----:B------:R-:W-:-:S06]  /*0f50*/  MOV R13, 0x3c7abc9e ;  /* 0x3c7abc9e000d7802 */ /* 0x000fcc0000000f00 */
[----:B------:R-:W-:-:S08]  /*0f60*/  DADD R14, R26, -R14 ;  /* 0x000000001a0e7229 */ /* 0x000fd0000000080e */
[----:B------:R-:W-:-:S08]  /*0f70*/  DFMA R14, R12, UR8, R14 ;  /* 0x000000080c0e7c2b */ /* 0x000fd0000800000e */
[----:B------:R-:W-:-:S08]  /*0f80*/  DADD R12, R18, R14 ;  /* 0x00000000120c7229 */ /* 0x000fd0000000000e */
[----:B------:R-:W-:Y:S02]  /*0f90*/  DADD R18, R18, -R12 ;  /* 0x0000000012127229 */ /* 0x000fe4000000080c */
[----:B------:R-:W-:-:S06]  /*0fa0*/  DMUL R26, R12, UR4 ;  /* 0x000000040c1a7c28 */ /* 0x000fcc0008000000 */
[----:B------:R-:W-:Y:S02]  /*0fb0*/  DADD R18, R14, R18 ;  /* 0x000000000e127229 */ /* 0x000fe40000000012 */
[----:B------:R-:W-:Y:S01]  /*0fc0*/  DFMA R20, R12, UR4, -R26 ;  /* 0x000000040c147c2b */ /* 0x000fe2000800081a */
[----:B------:R-:W-:Y:S02]  /*0fd0*/  IMAD.MOV.U32 R12, RZ, RZ, 0x652b82fe ;  /* 0x652b82feff0c7424 */ /* 0x000fe400078e00ff */
[----:B------:R-:W-:-:S05]  /*0fe0*/  IMAD.MOV.U32 R13, RZ, RZ, 0x3ff71547 ;  /* 0x3ff71547ff0d7424 */ /* 0x000fca00078e00ff */
        /* <DEDUP_REMOVED lines=10> */
[----:B------:R-:W-:Y:S01]  /*1090*/  MOV R18, 0xfca213ea ;  /* 0xfca213ea00127802 */ /* 0x000fe20000000f00 */
[----:B------:R-:W-:Y:S01]  /*10a0*/  IMAD.MOV.U32 R19, RZ, RZ, 0x3e928af3 ;  /* 0x3e928af3ff137424 */ /* 0x000fe200078e00ff */
[----:B------:R-:W-:-:S05]  /*10b0*/  UMOV UR7, 0x3e5ade15 ;  /* 0x3e5ade1500077882 */ /* 0x000fca0000000000 */
        /* <DEDUP_REMOVED lines=27> */
[----:B------:R-:W-:Y:S01]  /*1270*/  IMAD R17, R12, 0x100000, R19 ;  /* 0x001000000c117824 */ /* 0x000fe200078e0213 */
[----:B------:R-:W-:Y:S01]  /*1280*/  MOV R16, R18 ;  /* 0x0000001200107202 */ /* 0x000fe20000000f00 */
        /* <DEDUP_REMOVED lines=14> */
.L_x_45:
[----:B------:R-:W-:Y:S01]  /*1370*/  DFMA R20, R20, R16, R16 ;  /* 0x000000101414722b */ /* 0x000fe20000000010 */
[----:B------:R-:W-:Y:S01]  /*1380*/  IMAD.MOV.U32 R35, RZ, RZ, 0x0 ;  /* 0x00000000ff237424 */ /* 0x000fe200078e00ff */
[----:B------:R-:W-:-:S08]  /*1390*/  DSETP.NEU.AND P0, PT, |R16|, +INF , PT ;  /* 0x7ff000001000742a */ /* 0x000fd00003f0d200 */
[----:B------:R-:W-:Y:S02]  /*13a0*/  FSEL R12, R16, R20, !P0 ;  /* 0x00000014100c7208 */ /* 0x000fe40004000000 */
[----:B------:R-:W-:Y:S01]  /*13b0*/  FSEL R13, R17, R21, !P0 ;  /* 0x00000015110d7208 */ /* 0x000fe20004000000 */
[----:B------:R-:W-:Y:S06]  /*13c0*/  RET.REL.NODEC R34 `(_Z25update_env_pre_run_kernelPiPdP17curandStateXORWOWb) ;  /* 0xffffffec220c7950 */ /* 0x000fec0003c3ffff */
.L_x_46:
        /* <DEDUP_REMOVED lines=11> */
.L_x_65:


//--------------------- .text._Z21update_env_pre_kernelPiPdP17curandStateXORWOW --------------------------
	.section	.text._Z21update_env_pre_kernelPiPdP17curandStateXORWOW,"ax",@progbits
	.align	128
        .global         _Z21update_env_pre_kernelPiPdP17curandStateXORWOW
        .type           _Z21update_env_pre_kernelPiPdP17curandStateXORWOW,@function
        .size           _Z21update_env_pre_kernelPiPdP17curandStateXORWOW,(.L_x_66 - _Z21update_env_pre_kernelPiPdP17curandStateXORWOW)
        .other          _Z21update_env_pre_kernelPiPdP17curandStateXORWOW,@"STO_CUDA_ENTRY STV_DEFAULT"
_Z21update_env_pre_kernelPiPdP17curandStateXORWOW:
.text._Z21update_env_pre_kernelPiPdP17curandStateXORWOW:
        /* <DEDUP_REMOVED lines=13> */
[----:B------:R-:W-:Y:S01]  /*00d0*/  BSSY.RECONVERGENT B0, `(.L_x_47) ;  /* 0x0000005000007945 */ /* 0x000fe20003800200 */
[----:B------:R-:W-:Y:S01]  /*00e0*/  IMAD.MOV.U32 R4, RZ, RZ, 0x3ff00000 ;  /* 0x3ff00000ff047424 */ /* 0x000fe200078e00ff */
[----:B------:R-:W-:Y:S01]  /*00f0*/  MOV R26, 0x120 ;  /* 0x00000120001a7802 */ /* 0x000fe20000000f00 */
[----:B------:R-:W-:-:S06]  /*0100*/  UMOV UR4, URZ ;  /* 0x000000ff00047c82 */ /* 0x000fcc0008000000 */
[----:B0----5:R-:W-:Y:S05]  /*0110*/  CALL.REL.NOINC `($_Z21update_env_pre_kernelPiPdP17curandStateXORWOW$__internal_accurate_pow) ;  /* 0x0000000800c87944 */ /* 0x021fea0003c00000 */
[----:B------:R-:W-:Y:S05]  /*0120*/  BSYNC.RECONVERGENT B0 ;  /* 0x0000000000007941 */ /* 0x000fea0003800200 */
.L_x_47:
[----:B------:R0:W5:Y:S01]  /*0130*/  LDG.E R25, desc[UR6][R6.64+0x8] ;  /* 0x0000080606197981 */ /* 0x000162000c1e1900 */
[----:B------:R-:W-:Y:S02]  /*0140*/  IMAD.MOV.U32 R3, RZ, RZ, R17 ;  /* 0x000000ffff037224 */ /* 0x000fe400078e0011 */
[----:B------:R-:W-:Y:S02]  /*0150*/  HFMA2 R4, -RZ, RZ, 2, 0 ;  /* 0x40000000ff047431 */ /* 0x000fe400000001ff */
[----:B------:R-:W-:Y:S01]  /*0160*/  IMAD.MOV.U32 R2, RZ, RZ, R16 ;  /* 0x000000ffff027224 */ /* 0x000fe200078e0010 */
[----:B------:R-:W-:Y:S01]  /*0170*/  BSSY.RECONVERGENT B0, `(.L_x_48) ;  /* 0x0000005000007945 */ /* 0x000fe20003800200 */
[----:B------:R-:W-:Y:S02]  /*0180*/  MOV R26, 0x1c0 ;  /* 0x000001c0001a7802 */ /* 0x000fe40000000f00 */
[----:B------:R-:W1:Y:S02]  /*0190*/  F2I.F64.TRUNC R3, R2 ;  /* 0x0000000200037311 */ /* 0x000e64000030d100 */
[----:B01----:R-:W-:-:S07]  /*01a0*/  IMAD R27, R27, R3, R0 ;  /* 0x000000031b1b7224 */ /* 0x003fce00078e0200 */
[----:B-----5:R-:W-:Y:S05]  /*01b0*/  CALL.REL.NOINC `($_Z21update_env_pre_kernelPiPdP17curandStateXORWOW$__internal_accurate_pow) ;  /* 0x0000000800a07944 */ /* 0x020fea0003c00000 */
[----:B------:R-:W-:Y:S05]  /*01c0*/  BSYNC.RECONVERGENT B0 ;  /* 0x0000000000007941 */ /* 0x000fea0003800200 */
.L_x_48:
[----:B------:R0:W5:Y:S01]  /*01d0*/  LDG.E R2, desc[UR6][R6.64+0xc] ;  /* 0x00000c0606027981 */ /* 0x000162000c1e1900 */
[----:B------:R-:W-:Y:S01]  /*01e0*/  IMAD.MOV.U32 R8, RZ, RZ, R16 ;  /* 0x000000ffff087224 */ /* 0x000fe200078e0010 */
[----:B------:R-:W-:Y:S01]  /*01f0*/  BSSY.RECONVERGENT B0, `(.L_x_49) ;  /* 0x0000007000007945 */ /* 0x000fe20003800200 */
[----:B------:R-:W-:Y:S01]  /*0200*/  IMAD.MOV.U32 R9, RZ, RZ, R17 ;  /* 0x000000ffff097224 */ /* 0x000fe200078e0011 */
[----:B------:R-:W-:Y:S01]  /*0210*/  MOV R26, 0x260 ;  /* 0x00000260001a7802 */ /* 0x000fe20000000f00 */
[----:B------:R-:W-:Y:S02]  /*0220*/  IMAD.MOV.U32 R4, RZ, RZ, 0x40080000 ;  /* 0x40080000ff047424 */ /* 0x000fe400078e00ff */
[----:B------:R-:W1:Y:S02]  /*0230*/  F2I.F64.TRUNC R0, R8 ;  /* 0x0000000800007311 */ /* 0x000e64000030d100 */
[----:B01----:R-:W-:-:S07]  /*0240*/  IMAD R27, R25, R0, R27 ;  /* 0x00000000191b7224 */ /* 0x003fce00078e021b */
[----:B-----5:R-:W-:Y:S05]  /*0250*/  CALL.REL.NOINC `($_Z21update_env_pre_kernelPiPdP17curandStateXORWOW$__internal_accurate_pow) ;  /* 0x0000000800787944 */ /* 0x020fea0003c00000 */
[----:B------:R-:W-:Y:S05]  /*0260*/  BSYNC.RECONVERGENT B0 ;  /* 0x0000000000007941 */ /* 0x000fea0003800200 */
.L_x_49:
[----:B------:R-:W0:Y:S01]  /*0270*/  LDC.64 R14, c[0x0][0x390] ;  /* 0x0000e400ff0e7b82 */ /* 0x000e220000000a00 */
[----:B------:R-:W1:Y:S02]  /*0280*/  F2I.F64.TRUNC R25, R16 ;  /* 0x0000001000197311 */ /* 0x000e64000030d100 */
[----:B-1----:R-:W-:-:S05]  /*0290*/  IMAD R27, R2, R25, R27 ;  /* 0x00000019021b7224 */ /* 0x002fca00078e021b */
[----:B------:R1:W-:Y:S01]  /*02a0*/  STG.E desc[UR6][R6.64+0x10], R27 ;  /* 0x0000101b06007986 */ /* 0x0003e2000c101906 */
[----:B0-----:R-:W-:-:S05]  /*02b0*/  IMAD.WIDE R14, R24, 0x30, R14 ;  /* 0x00000030180e7825 */ /* 0x001fca00078e020e */
[----:B------:R-:W2:Y:S04]  /*02c0*/  LDG.E.64 R12, desc[UR6][R14.64] ;  /* 0x000000060e0c7981 */ /* 0x000ea8000c1e1b00 */
[----:B------:R-:W3:Y:S04]  /*02d0*/  LDG.E.64 R10, desc[UR6][R14.64+0x10] ;  /* 0x000010060e0a7981 */ /* 0x000ee8000c1e1b00 */
[----:B------:R-:W4:Y:S01]  /*02e0*/  LDG.E.64 R8, desc[UR6][R14.64+0x8] ;  /* 0x000008060e087981 */ /* 0x000f22000c1e1b00 */
[----:B------:R-:W-:Y:S01]  /*02f0*/  UMOV UR8, 0x9999999a ;  /* 0x9999999a00087882 */ /* 0x000fe20000000000 */
[----:B------:R-:W-:Y:S01]  /*0300*/  UMOV UR9, 0x3fd99999 ;  /* 0x3fd9999900097882 */ /* 0x000fe20000000000 */
[----:B------:R-:W-:Y:S01]  /*0310*/  BSSY.RECONVERGENT B0, `(.L_x_50) ;  /* 0x0000040000007945 */ /* 0x000fe20003800200 */
[----:B--2---:R-:W-:Y:S01]  /*0320*/  SHF.R.U32.HI R2, RZ, 0x2, R13 ;  /* 0x00000002ff027819 */ /* 0x004fe2000001160d */
[----:B------:R-:W-:-:S03]  /*0330*/  VIADD R20, R12, 0x587c5 ;  /* 0x000587c50c147836 */ /* 0x000fc60000000000 */
[----:B------:R-:W-:Y:S01]  /*0340*/  LOP3.LUT R2, R2, R13, RZ, 0x3c, !PT ;  /* 0x0000000d02027212 */ /* 0x000fe200078e3cff */
[----:B---3--:R-:W-:Y:S01]  /*0350*/  IMAD.MOV.U32 R19, RZ, RZ, R10 ;  /* 0x000000ffff137224 */ /* 0x008fe200078e000a */
[----:B------:R-:W-:Y:S01]  /*0360*/  SHF.L.U32 R13, R11, 0x4, RZ ;  /* 0x000000040b0d7819 */ /* 0x000fe200000006ff */
[----:B------:R-:W-:Y:S01]  /*0370*/  IMAD.MOV.U32 R16, RZ, RZ, R11 ;  /* 0x000000ffff107224 */ /* 0x000fe200078e000b */
[----:B----4-:R-:W-:Y:S01]  /*0380*/  MOV R21, R8 ;  /* 0x0000000800157202 */ /* 0x010fe20000000f00 */
[C---:B------:R-:W-:Y:S02]  /*0390*/  IMAD.SHL.U32 R4, R2.reuse, 0x2, RZ ;  /* 0x0000000202047824 */ /* 0x040fe400078e00ff */
[----:B------:R-:W-:Y:S02]  /*03a0*/  IMAD.MOV.U32 R18, RZ, RZ, R9 ;  /* 0x000000ffff127224 */ /* 0x000fe400078e0009 */
[----:B------:R1:W-:Y:S01]  /*03b0*/  STG.E.64 desc[UR6][R14.64], R20 ;  /* 0x000000140e007986 */ /* 0x0003e2000c101b06 */
[----:B------:R-:W-:-:S02]  /*03c0*/  LOP3.LUT R4, R2, R4, R13, 0x96, !PT ;  /* 0x0000000402047212 */ /* 0x000fc400078e960d */
[----:B------:R-:W-:Y:S01]  /*03d0*/  MOV R2, 0x2f800000 ;  /* 0x2f80000000027802 */ /* 0x000fe20000000f00 */
[----:B------:R1:W-:Y:S01]  /*03e0*/  STG.E.64 desc[UR6][R14.64+0x8], R18 ;  /* 0x000008120e007986 */ /* 0x0003e2000c101b06 */
[----:B------:R-:W-:-:S05]  /*03f0*/  LOP3.LUT R17, R4, R11, RZ, 0x3c, !PT ;  /* 0x0000000b04117212 */ /* 0x000fca00078e3cff */
[----:B------:R-:W-:Y:S01]  /*0400*/  IMAD.IADD R4, R17, 0x1, R20 ;  /* 0x0000000111047824 */ /* 0x000fe200078e0214 */
[----:B------:R1:W-:Y:S04]  /*0410*/  STG.E.64 desc[UR6][R14.64+0x10], R16 ;  /* 0x000010100e007986 */ /* 0x0003e8000c101b06 */
[----:B------:R-:W-:-:S05]  /*0420*/  I2FP.F32.U32 R13, R4 ;  /* 0x00000004000d7245 */ /* 0x000fca0000201000 */
[----:B------:R-:W-:-:S04]  /*0430*/  FFMA R13, R13, R2, 1.1641532182693481445e-10 ;  /* 0x2f0000000d0d7423 */ /* 0x000fc80000000002 */
[----:B------:R-:W0:Y:S02]  /*0440*/  F2F.F64.F32 R22, R13 ;  /* 0x0000000d00167310 */ /* 0x000e240000201800 */
[----:B0-----:R-:W-:-:S14]  /*0450*/  DSETP.GEU.AND P0, PT, R22, UR8, PT ;  /* 0x0000000816007e2a */ /* 0x001fdc000bf0e000 */
[----:B-1----:R-:W-:Y:S05]  /*0460*/  @P0 BRA `(.L_x_51) ;  /* 0x0000000000480947 */ /* 0x002fea0003800000 */
[----:B------:R-:W-:Y:S01]  /*0470*/  SHF.R.U32.HI R13, RZ, 0x2, R8 ;  /* 0x00000002ff0d7819 */ /* 0x000fe20000011608 */
[----:B------:R-:W-:Y:S01]  /*0480*/  IMAD.SHL.U32 R4, R17, 0x10, RZ ;  /* 0x0000001011047824 */ /* 0x000fe200078e00ff */
[----:B------:R0:W-:Y:S02]  /*0490*/  STG.E.64 desc[UR6][R14.64+0x8], R10 ;  /* 0x0000080a0e007986 */ /* 0x0001e4000c101b06 */
[----:B------:R-:W-:-:S05]  /*04a0*/  LOP3.LUT R13, R13, R8, RZ, 0x3c, !PT ;  /* 0x000000080d0d7212 */ /* 0x000fca00078e3cff */
[----:B------:R-:W-:-:S05]  /*04b0*/  IMAD.SHL.U32 R8, R13, 0x2, RZ ;  /* 0x000000020d087824 */ /* 0x000fca00078e00ff */
[----:B------:R-:W-:Y:S01]  /*04c0*/  LOP3.LUT R4, R13, R8, R4, 0x96, !PT ;  /* 0x000000080d047212 */ /* 0x000fe200078e9604 */
[----:B------:R-:W-:Y:S02]  /*04d0*/  VIADD R8, R12, 0xb0f8a ;  /* 0x000b0f8a0c087836 */ /* 0x000fe40000000000 */
[----:B------:R-:W-:Y:S01]  /*04e0*/  IMAD.MOV.U32 R12, RZ, RZ, R17 ;  /* 0x000000ffff0c7224 */ /* 0x000fe200078e0011 */
[----:B------:R-:W-:Y:S02]  /*04f0*/  LOP3.LUT R13, R4, R17, RZ, 0x3c, !PT ;  /* 0x00000011040d7212 */ /* 0x000fe400078e3cff */
[----:B------:R0:W-:Y:S02]  /*0500*/  STG.E.64 desc[UR6][R14.64], R8 ;  /* 0x000000080e007986 */ /* 0x0001e4000c101b06 */
[----:B------:R-:W-:Y:S02]  /*0510*/  IADD3 R4, PT, PT, R13, R8, RZ ;  /* 0x000000080d047210 */ /* 0x000fe40007ffe0ff */
[----:B------:R0:W-:Y:S02]  /*0520*/  STG.E.64 desc[UR6][R14.64+0x10], R12 ;  /* 0x0000100c0e007986 */ /* 0x0001e4000c101b06 */
[----:B------:R-:W-:-:S05]  /*0530*/  I2FP.F32.U32 R19, R4 ;  /* 0x0000000400137245 */ /* 0x000fca0000201000 */
[----:B------:R-:W-:-:S04]  /*0540*/  FFMA R2, R19, R2, 1.1641532182693481445e-10 ;  /* 0x2f00000013027423 */ /* 0x000fc80000000002 */
[----:B------:R-:W1:Y:S02]  /*0550*/  F2F.F64.F32 R18, R2 ;  /* 0x0000000200127310 */ /* 0x000e640000201800 */
[----:B-1----:R-:W-:-:S10]  /*0560*/  DADD R18, R18, R18 ;  /* 0x0000000012127229 */ /* 0x002fd40000000012 */
[----:B------:R0:W1:Y:S01]  /*0570*/  F2I.F64.TRUNC R19, R18 ;  /* 0x0000001200137311 */ /* 0x000062000030d100 */
[----:B------:R-:W-:Y:S05]  /*0580*/  BRA `(.L_x_52) ;  /* 0x0000000000607947 */ /* 0x000fea0003800000 */
.L_x_51:
[----:B------:R0:W5:Y:S01]  /*0590*/  LDG.E R27, desc[UR6][R6.64+0x10] ;  /* 0x00001006061b7981 */ /* 0x000162000c1e1900 */
[----:B------:R-:W-:Y:S01]  /*05a0*/  BSSY.RECONVERGENT B1, `(.L_x_53) ;  /* 0x0000004000017945 */ /* 0x000fe20003800200 */
[----:B------:R-:W-:Y:S01]  /*05b0*/  IMAD.MOV.U32 R4, RZ, RZ, 0x40100000 ;  /* 0x40100000ff047424 */ /* 0x000fe200078e00ff */
[----:B------:R-:W-:-:S07]  /*05c0*/  MOV R26, 0x5e0 ;  /* 0x000005e0001a7802 */ /* 0x000fce0000000f00 */
[----:B0----5:R-:W-:Y:S05]  /*05d0*/  CALL.REL.NOINC `($_Z21update_env_pre_kernelPiPdP17curandStateXORWOW$__internal_accurate_pow) ;  /* 0x0000000400987944 */ /* 0x021fea0003c00000 */
[----:B------:R-:W-:Y:S05]  /*05e0*/  BSYNC.RECONVERGENT B1 ;  /* 0x0000000000017941 */ /* 0x000fea0003800200 */
.L_x_53:
[----:B------:R-:W-:Y:S01]  /*05f0*/  IMAD.MOV.U32 R14, RZ, RZ, R16 ;  /* 0x000000ffff0e7224 */ /* 0x000fe200078e0010 */
[----:B------:R-:W-:Y:S01]  /*0600*/  MOV R15, R17 ;  /* 0x00000011000f7202 */ /* 0x000fe20000000f00 */
[----:B------:R-:W0:Y:S03]  /*0610*/  LDC.64 R8, c[0x0][0x388] ;  /* 0x0000e200ff087b82 */ /* 0x000e260000000a00 */
[----:B------:R-:W1:Y:S02]  /*0620*/  F2I.F64.TRUNC R11, R14 ;  /* 0x0000000e000b7311 */ /* 0x000e64000030d100 */
[----:B-1----:R-:W-:-:S04]  /*0630*/  IMAD R11, R24, R11, R27 ;  /* 0x0000000b180b7224 */ /* 0x002fc800078e021b */
[----:B------:R-:W-:-:S04]  /*0640*/  IMAD.SHL.U32 R11, R11, 0x2, RZ ;  /* 0x000000020b0b7824 */ /* 0x000fc800078e00ff */
[----:B0-----:R-:W-:-:S05]  /*0650*/  IMAD.WIDE R8, R11, 0x8, R8 ;  /* 0x000000080b087825 */ /* 0x001fca00078e0208 */
[----:B------:R-:W2:Y:S04]  /*0660*/  LDG.E.64 R10, desc[UR6][R8.64] ;  /* 0x00000006080a7981 */ /* 0x000ea8000c1e1b00 */
[----:B------:R-:W3:Y:S01]  /*0670*/  LDG.E.64 R12, desc[UR6][R8.64+0x8] ;  /* 0x00000806080c7981 */ /* 0x000ee2000c1e1b00 */
[----:B------:R-:W-:Y:S01]  /*0680*/  IMAD.MOV.U32 R4, RZ, RZ, 0x80000 ;  /* 0x00080000ff047424 */ /* 0x000fe200078e00ff */
[----:B--2---:R-:W-:Y:S01]  /*0690*/  DSETP.MAX.AND P0, P1, R10, -999, PT ;  /* 0xc08f38000a00742a */ /* 0x004fe2000390f000 */
[----:B------:R-:W-:-:S05]  /*06a0*/  IMAD.MOV.U32 R2, RZ, RZ, R11 ;  /* 0x000000ffff027224 */ /* 0x000fca00078e000b */
[----:B------:R-:W-:Y:S02]  /*06b0*/  FSEL R17, R2, -4.4755859375, P0 ;  /* 0xc08f380002117808 */ /* 0x000fe40000000000 */
[----:B------:R-:W-:-:S06]  /*06c0*/  SEL R10, R10, RZ, P0 ;  /* 0x000000ff0a0a7207 */ /* 0x000fcc0000000000 */
[----:B------:R-:W-:-:S04]  /*06d0*/  @P1 LOP3.LUT R17, R4, 0xc08f3800, RZ, 0xfc, !PT ;  /* 0xc08f380004111812 */ /* 0x000fc800078efcff */
[----:B------:R-:W-:-:S06]  /*06e0*/  MOV R11, R17 ;  /* 0x00000011000b7202 */ /* 0x000fcc0000000f00 */
[----:B---3--:R-:W-:-:S06]  /*06f0*/  DSETP.GT.AND P0, PT, R12, R10, PT ;  /* 0x0000000a0c00722a */ /* 0x008fcc0003f04000 */
[----:B------:R-:W-:-:S08]  /*0700*/  SEL R19, RZ, 0x1, !P0 ;  /* 0x00000001ff137807 */ /* 0x000fd00004000000 */
.L_x_52:
[----:B------:R-:W-:Y:S05]  /*0710*/  BSYNC.RECONVERGENT B0 ;  /* 0x0000000000007941 */ /* 0x000fea0003800200 */
.L_x_50:
[C---:B-1----:R-:W-:Y:S01]  /*0720*/  ISETP.NE.AND P2, PT, R19.reuse, RZ, PT ;  /* 0x000000ff1300720c */ /* 0x042fe20003f45270 */
[----:B------:R-:W2:Y:S01]  /*0730*/  LDG.E R4, desc[UR6][R6.64] ;  /* 0x0000000606047981 */ /* 0x000ea2000c1e1900 */
[----:B------:R-:W-:-:S11]  /*0740*/  ISETP.NE.AND P1, PT, R19, 0x1, PT ;  /* 0x000000011300780c */ /* 0x000fd60003f25270 */
[----:B0-----:R-:W3:Y:S04]  /*0750*/  @P2 LDG.E R13, desc[UR6][R6.64+0x4] ;  /* 0x00000406060d2981 */ /* 0x001ee8000c1e1900 */
[----:B------:R-:W4:Y:S04]  /*0760*/  @P1 LDG.E R15, desc[UR6][R6.64+0x8] ;  /* 0x00000806060f1981 */ /* 0x000f28000c1e1900 */
[----:B------:R-:W5:Y:S04]  /*0770*/  @!P1 LDG.E R14, desc[UR6][R6.64+0xc] ;  /* 0x00000c06060e9981 */ /* 0x000f68000c1e1900 */
[----:B------:R-:W5:Y:S01]  /*0780*/  @P1 LDG.E R17, desc[UR6][R6.64+0xc] ;  /* 0x00000c0606111981 */ /* 0x000f62000c1e1900 */
[----:B---3--:R-:W-:-:S02]  /*0790*/  @P2 IMAD.MOV.U32 R11, RZ, RZ, R13 ;  /* 0x000000ffff0b2224 */ /* 0x008fc400078e000d */
[----:B----4-:R-:W-:-:S04]  /*07a0*/  @P1 IMAD.MOV.U32 R2, RZ, RZ, R15 ;  /* 0x000000ffff021224 */ /* 0x010fc800078e000f */
[----:B------:R-:W3:Y:S04]  /*07b0*/  @!P2 LDG.E R11, desc[UR6][R6.64+0x4] ;  /* 0x00000406060ba981 */ /* 0x000ee8000c1e1900 */
[----:B------:R-:W4:Y:S01]  /*07c0*/  @!P1 LDG.E R2, desc[UR6][R6.64+0x8] ;  /* 0x0000080606029981 */ /* 0x000f22000c1e1900 */
[----:B------:R-:W-:-:S04]  /*07d0*/  ISETP.NE.AND P0, PT, R19, RZ, PT ;  /* 0x000000ff1300720c */ /* 0x000fc80003f05270 */
[----:B--2---:R-:W-:Y:S02]  /*07e0*/  ISETP.GT.OR P3, PT, R4, RZ, P0 ;  /* 0x000000ff0400720c */ /* 0x004fe40000764670 */
[----:B-----5:R-:W-:-:S07]  /*07f0*/  ISETP.GT.OR P6, PT, R14, RZ, P1 ;  /* 0x000000ff0e00720c */ /* 0x020fce0000fc4670 */
[----:B------:R-:W-:-:S04]  /*0800*/  @!P0 VIADD R8, R4, 0xffffffff ;  /* 0xffffffff04088836 */ /* 0x000fc80000000000 */
[----:B------:R-:W-:Y:S01]  /*0810*/  @!P3 IMAD.MOV R8, RZ, RZ, R4 ;  /* 0x000000ffff08b224 */ /* 0x000fe200078e0204 */
[----:B------:R0:W-:Y:S04]  /*0820*/  @P2 STG.E desc[UR6][R6.64+0x18], R13 ;  /* 0x0000180d06002986 */ /* 0x0001e8000c101906 */
[----:B------:R-:W-:Y:S02]  /*0830*/  @!P0 MOV R10, R8 ;  /* 0x00000008000a8202 */ /* 0x000fe40000000f00 */
[----:B------:R-:W-:Y:S01]  /*0840*/  @P0 MOV R10, R4 ;  /* 0x00000004000a0202 */ /* 0x000fe20000000f00 */
[----:B------:R-:W-:Y:S01]  /*0850*/  @!P1 VIADD R8, R14, 0xffffffff ;  /* 0xffffffff0e089836 */ /* 0x000fe20000000000 */
[----:B------:R0:W-:Y:S01]  /*0860*/  @P1 STG.E desc[UR6][R6.64+0x1c], R15 ;  /* 0x00001c0f06001986 */ /* 0x0001e2000c101906 */
[----:B------:R-:W-:Y:S01]  /*0870*/  @!P6 IMAD.MOV R8, RZ, RZ, R14 ;  /* 0x000000ffff08e224 */ /* 0x000fe200078e020e */
[----:B------:R-:W-:-:S02]  /*0880*/  @P1 ISETP.GT.AND P3, PT, R17, RZ, PT ;  /* 0x000000ff1100120c */ /* 0x000fc40003f64270 */
[----:B------:R0:W-:Y:S01]  /*0890*/  @P1 STG.E desc[UR6][R6.64+0x20], R17 ;  /* 0x0000201106001986 */ /* 0x0001e2000c101906 */
[----:B------:R-:W-:-:S03]  /*08a0*/  @!P1 IMAD.MOV.U32 R17, RZ, RZ, R8 ;  /* 0x000000ffff119224 */ /* 0x000fc600078e0008 */
[----:B------:R0:W-:Y:S04]  /*08b0*/  STG.E desc[UR6][R6.64+0x28], R19 ;  /* 0x0000281306007986 */ /* 0x0001e8000c101906 */
[----:B------:R0:W-:Y:S04]  /*08c0*/  STG.E desc[UR6][R6.64+0x14], R10 ;  /* 0x0000140a06007986 */ /* 0x0001e8000c101906 */
[----:B------:R0:W-:Y:S04]  /*08d0*/  @!P1 STG.E desc[UR6][R6.64+0x20], R17 ;  /* 0x0000201106009986 */ /* 0x0001e8000c101906 */
[----:B------:R0:W-:Y:S04]  /*08e0*/  STG.E desc[UR6][R6.64+0x2c], RZ ;  /* 0x00002cff06007986 */ /* 0x0001e8000c101906 */
[----:B------:R0:W-:Y:S04]  /*08f0*/  STG.E desc[UR6][R6.64+0x30], RZ ;  /* 0x000030ff06007986 */ /* 0x0001e8000c101906 */
[----:B------:R0:W-:Y:S04]  /*0900*/  STG.E desc[UR6][R6.64+0x34], RZ ;  /* 0x000034ff06007986 */ /* 0x0001e8000c101906 */
[----:B------:R0:W-:Y:S01]  /*0910*/  STG.E desc[UR6][R6.64+0x38], RZ ;  /* 0x000038ff06007986 */ /* 0x0001e2000c101906 */
[----:B------:R-:W-:Y:S01]  /*0920*/  HFMA2 R8, -RZ, RZ, 0, 0 ;  /* 0x00000000ff087431 */ /* 0x000fe200000001ff */
[----:B------:R-:W-:-:S02]  /*0930*/  @!P1 ISETP.GT.AND P3, PT, R14, RZ, PT ;  /* 0x000000ff0e00920c */ /* 0x000fc40003f64270 */
[C---:B---3--:R-:W-:Y:S02]  /*0940*/  ISETP.GT.OR P4, PT, R11.reuse, RZ, P2 ;  /* 0x000000ff0b00720c */ /* 0x048fe40001784670 */
[C---:B----4-:R-:W-:Y:S02]  /*0950*/  ISETP.GT.OR P5, PT, R2.reuse, RZ, P1 ;  /* 0x000000ff0200720c */ /* 0x050fe40000fa4670 */
[----:B------:R-:W-:Y:S01]  /*0960*/  @!P2 IADD3 R9, PT, PT, R11, -0x1, RZ ;  /* 0xffffffff0b09a810 */ /* 0x000fe20007ffe0ff */
[----:B------:R-:W-:-:S08]  /*0970*/  @!P1 VIADD R12, R2, 0xffffffff ;  /* 0xffffffff020c9836 */ /* 0x000fd00000000000 */
[----:B------:R-:W-:-:S04]  /*0980*/  @!P4 IMAD.MOV R9, RZ, RZ, R11 ;  /* 0x000000ffff09c224 */ /* 0x000fc800078e020b */
[----:B------:R-:W-:Y:S02]  /*0990*/  @!P2 IMAD.MOV.U32 R13, RZ, RZ, R9 ;  /* 0x000000ffff0da224 */ /* 0x000fe400078e0009 */
[----:B------:R-:W-:Y:S02]  /*09a0*/  @!P5 IMAD.MOV R12, RZ, RZ, R2 ;  /* 0x000000ffff0cd224 */ /* 0x000fe400078e0202 */
[----:B------:R-:W-:Y:S02]  /*09b0*/  IMAD R3, R3, R13, R10 ;  /* 0x0000000d03037224 */ /* 0x000fe400078e020a */
[----:B------:R-:W-:-:S04]  /*09c0*/  @!P1 IMAD.MOV.U32 R15, RZ, RZ, R12 ;  /* 0x000000ffff0f9224 */ /* 0x000fc800078e000c */
[----:B------:R-:W-:-:S04]  /*09d0*/  IMAD R0, R0, R15, R3 ;  /* 0x0000000f00007224 */ /* 0x000fc800078e0203 */
[----:B------:R-:W-:Y:S01]  /*09e0*/  IMAD R25, R25, R17, R0 ;  /* 0x0000001119197224 */ /* 0x000fe200078e0200 */
[----:B------:R0:W-:Y:S04]  /*09f0*/  @!P1 STG.E desc[UR6][R6.64+0x1c], R15 ;  /* 0x00001c0f06009986 */ /* 0x0001e8000c101906 */
[----:B------:R0:W-:Y:S04]  /*0a00*/  STG.E desc[UR6][R6.64+0x24], R25 ;  /* 0x0000241906007986 */ /* 0x0001e8000c101906 */
[----:B------:R0:W-:Y:S01]  /*0a10*/  @!P2 STG.E desc[UR6][R6.64+0x18], R13 ;  /* 0x0000180d0600a986 */ /* 0x0001e2000c101906 */
[----:B------:R-:W-:-:S04]  /*0a20*/  ISETP.GT.AND P2, PT, R4, RZ, PT ;  /* 0x000000ff0400720c */ /* 0x000fc80003f44270 */
[----:B------:R-:W-:Y:S01]  /*0a30*/  FSEL R9, RZ, 1.875, !P2 ;  /* 0x3ff00000ff097808 */ /* 0x000fe20005000000 */
[----:B------:R-:W-:Y:S08]  /*0a40*/  @P0 BRA `(.L_x_54) ;  /* 0x0000000000440947 */ /* 0x000ff00003800000 */
[----:B------:R-:W-:Y:S01]  /*0a50*/  ISETP.GE.AND P0, PT, R24, 0x8, PT ;  /* 0x000000081800780c */ /* 0x000fe20003f06270 */
[----:B------:R-:W-:-:S12]  /*0a60*/  BSSY.RECONVERGENT B0, `(.L_x_55) ;  /* 0x000000c000007945 */ /* 0x000fd80003800200 */
[----:B------:R-:W-:Y:S05]  /*0a70*/  @!P0 BRA `(.L_x_56) ;  /* 0x0000000000288947 */ /* 0x000fea0003800000 */
[----:B------:R-:W1:Y:S01]  /*0a80*/  LDC.64 R2, c[0x0][0x380] ;  /* 0x0000e000ff027b82 */ /* 0x000e620000000a00 */
[----:B------:R-:W-:Y:S01]  /*0a90*/  ISETP.GT.AND P0, PT, R11, RZ, PT ;  /* 0x000000ff0b00720c */ /* 0x000fe20003f04270 */
[----:B0-----:R-:W-:Y:S02]  /*0aa0*/  IMAD.MOV.U32 R10, RZ, RZ, RZ ;  /* 0x000000ffff0a7224 */ /* 0x001fe400078e00ff */
[----:B------:R-:W-:Y:S01]  /*0ab0*/  VIADD R5, R5, 0xffffff94 ;  /* 0xffffff9405057836 */ /* 0x000fe20000000000 */
[----:B------:R-:W-:Y:S02]  /*0ac0*/  FSEL R11, RZ, 1.875, !P0 ;  /* 0x3ff00000ff0b7808 */ /* 0x000fe40004000000 */
[----:B------:R-:W-:-:S04]  /*0ad0*/  ISETP.GT.U32.AND P0, PT, R24, 0x37, PT ;  /* 0x000000371800780c */ /* 0x000fc80003f04070 */
[----:B------:R-:W0:Y:S01]  /*0ae0*/  F2I.F64.TRUNC R11, R10 ;  /* 0x0000000a000b7311 */ /* 0x000e22000030d100 */
[----:B-1----:R-:W-:-:S05]  /*0af0*/  IMAD.WIDE.U32 R2, R5, 0x4, R2 ;  /* 0x0000000405027825 */ /* 0x002fca00078e0002 */
[----:B0-----:R1:W-:Y:S03]  /*0b00*/  STG.E desc[UR6][R2.64], R11 ;  /* 0x0000000b02007986 */ /* 0x0013e6000c101906 */
[----:B------:R-:W-:Y:S05]  /*0b10*/  @P0 EXIT ;  /* 0x000000000000094d */ /* 0x000fea0003800000 */
.L_x_56:
[----:B------:R-:W-:Y:S05]  /*0b20*/  BSYNC.RECONVERGENT B0 ;  /* 0x0000000000007941 */ /* 0x000fea0003800200 */
.L_x_55:
[----:B------:R-:W2:Y:S02]  /*0b30*/  F2I.F64.TRUNC R9, R8 ;  /* 0x0000000800097311 */ /* 0x000ea4000030d100 */
[----:B--2---:R-:W-:Y:S01]  /*0b40*/  STG.E desc[UR6][R6.64+0x20c], R9 ;  /* 0x00020c0906007986 */ /* 0x004fe2000c101906 */
[----:B------:R-:W-:Y:S05]  /*0b50*/  EXIT ;  /* 0x000000000000794d */ /* 0x000fea0003800000 */
.L_x_54:
[C---:B------:R-:W-:Y:S02]  /*0b60*/  LOP3.LUT P0, RZ, R24.reuse, 0x7, RZ, 0xc0, !PT ;  /* 0x0000000718ff7812 */ /* 0x040fe4000780c0ff */
[----:B------:R-:W-:-:S04]  /*0b70*/  LOP3.LUT R24, R24, 0x80000007, RZ, 0xc0, !PT ;  /* 0x8000000718187812 */ /* 0x000fc800078ec0ff */
[----:B------:R-:W-:-:S07]  /*0b80*/  ISETP.NE.AND P1, PT, R24, 0x7, PT ;  /* 0x000000071800780c */ /* 0x000fce0003f25270 */
[----:B------:R-:W-:Y:S01]  /*0b90*/  @P0 FSEL R5, RZ, 1.875, !P3 ;  /* 0x3ff00000ff050808 */ /* 0x000fe20005800000 */
[----:B------:R-:W-:-:S05]  /*0ba0*/  @P0 IMAD.MOV.U32 R4, RZ, RZ, RZ ;  /* 0x000000ffff040224 */ /* 0x000fca00078e00ff */
[----:B------:R-:W1:Y:S02]  /*0bb0*/  @P0 F2I.F64.TRUNC R5, R4 ;  /* 0x0000000400050311 */ /* 0x000e64000030d100 */
[----:B-1----:R1:W-:Y:S01]  /*0bc0*/  @P0 STG.E desc[UR6][R6.64+-0x4], R5 ;  /* 0xfffffc0506000986 */ /* 0x0023e2000c101906 */
[----:B------:R-:W-:Y:S05]  /*0bd0*/  @!P1 EXIT ;  /* 0x000000000000994d */ /* 0x000fea0003800000 */
[----:B------:R-:W-:Y:S02]  /*0be0*/  ISETP.GT.AND P0, PT, R2, RZ, PT ;  /* 0x000000ff0200720c */ /* 0x000fe40003f04270 */
[----:B------:R-:W-:Y:S02]  /*0bf0*/  MOV R2, RZ ;  /* 0x000000ff00027202 */ /* 0x000fe40000000f00 */
[----:B------:R-:W-:-:S06]  /*0c00*/  FSEL R3, RZ, 1.875, !P0 ;  /* 0x3ff00000ff037808 */ /* 0x000fcc0004000000 */
[----:B------:R-:W2:Y:S02]  /*0c10*/  F2I.F64.TRUNC R3, R2 ;  /* 0x0000000200037311 */ /* 0x000ea4000030d100 */
[----:B--2---:R-:W-:Y:S01]  /*0c20*/  STG.E desc[UR6][R6.64+0x70], R3 ;  /* 0x0000700306007986 */ /* 0x004fe2000c101906 */
[----:B------:R-:W-:Y:S05]  /*0c30*/  EXIT ;  /* 0x000000000000794d */ /* 0x000fea0003800000 */
        .type           $_Z21update_env_pre_kernelPiPdP17curandStateXORWOW$__internal_accurate_pow,@function
        .size           $_Z21update_env_pre_kernelPiPdP17curandStateXORWOW$__internal_accurate_pow,(.L_x_66 - $_Z21update_env_pre_kernelPiPdP17curandStateXORWOW$__internal_accurate_pow)
$_Z21update_env_pre_kernelPiPdP17curandStateXORWOW$__internal_accurate_pow:
[----:B------:R-:W0:Y:S01]  /*0c40*/  MUFU.RCP64H R15, 2 ;  /* 0x40000000000f7908 */ /* 0x000e220000001800 */
[----:B------:R-:W-:Y:S01]  /*0c50*/  IMAD.MOV.U32 R8, RZ, RZ, 0x0 ;  /* 0x00000000ff087424 */ /* 0x000fe200078e00ff */
[----:B------:R-:W-:Y:S01]  /*0c60*/  MOV R10, 0x41ad3b5a ;  /* 0x41ad3b5a000a7802 */ /* 0x000fe20000000f00 */
[----:B------:R-:W-:Y:S01]  /*0c70*/  IMAD.MOV.U32 R9, RZ, RZ, 0x40000000 ;  /* 0x40000000ff097424 */ /* 0x000fe200078e00ff */
[----:B------:R-:W-:Y:S01]  /*0c80*/  UMOV UR8, 0x7d2cafe2 ;  /* 0x7d2cafe200087882 */ /* 0x000fe20000000000 */
[----:B------:R-:W-:Y:S01]  /*0c90*/  IMAD.MOV.U32 R14, RZ, RZ, RZ ;  /* 0x000000ffff0e7224 */ /* 0x000fe200078e00ff */
[----:B------:R-:W-:Y:S01]  /*0ca0*/  UMOV UR9, 0x3eb0f5ff ;  /* 0x3eb0f5ff00097882 */ /* 0x000fe20000000000 */
[----:B------:R-:W-:-:S04]  /*0cb0*/  IMAD.MOV.U32 R11, RZ, RZ, 0x3ed0f5d2 ;  /* 0x3ed0f5d2ff0b7424 */ /* 0x000fc800078e00ff */
[----:B0-----:R-:W-:-:S08]  /*0cc0*/  DFMA R8, R14, -R8, 1 ;  /* 0x3ff000000e08742b */ /* 0x001fd00000000808 */
[----:B------:R-:W-:-:S08]  /*0cd0*/  DFMA R8, R8, R8, R8 ;  /* 0x000000080808722b */ /* 0x000fd00000000008 */
[----:B------:R-:W-:-:S08]  /*0ce0*/  DFMA R14, R14, R8, R14 ;  /* 0x000000080e0e722b */ /* 0x000fd0000000000e */
[----:B------:R-:W-:-:S08]  /*0cf0*/  DMUL R8, RZ, R14 ;  /* 0x0000000eff087228 */ /* 0x000fd00000000000 */
[----:B------:R-:W-:-:S08]  /*0d00*/  DFMA R8, RZ, R14, R8 ;  /* 0x0000000eff08722b */ /* 0x000fd00000000008 */
[----:B------:R-:W-:Y:S02]  /*0d10*/  DMUL R20, R8, R8 ;  /* 0x0000000808147228 */ /* 0x000fe40000000000 */
[----:B------:R-:W-:-:S06]  /*0d20*/  DADD R12, RZ, -R8 ;  /* 0x00000000ff0c7229 */ /* 0x000fcc0000000808 */
        /* <DEDUP_REMOVED lines=12> */
[----:B------:R-:W-:-:S03]  /*0df0*/  DMUL R14, R8, R8 ;  /* 0x00000008080e7228 */ /* 0x000fc60000000000 */
[----:B------:R-:W-:Y:S01]  /*0e00*/  DFMA R18, R20, R18, UR8 ;  /* 0x0000000814127e2b */ /* 0x000fe20008000012 */
[----:B------:R-:W-:Y:S01]  /*0e10*/  UMOV UR8, 0x9242b910 ;  /* 0x9242b91000087882 */ /* 0x000fe20000000000 */
[----:B------:R-:W-:-:S03]  /*0e20*/  UMOV UR9, 0x3f624924 ;  /* 0x3f62492400097882 */ /* 0x000fc60000000000 */
[----:B------:R-:W-:-:S03]  /*0e30*/  DFMA R22, R8, R8, -R14 ;  /* 0x000000080816722b */ /* 0x000fc6000000080e */
        /* <DEDUP_REMOVED lines=12> */
[----:B------:R-:W-:Y:S02]  /*0f00*/  VIADD R21, R13, 0x100000 ;  /* 0x001000000d157836 */ /* 0x000fe40000000000 */
[----:B------:R-:W-:-:S03]  /*0f10*/  IMAD.MOV.U32 R20, RZ, RZ, R12 ;  /* 0x000000ffff147224 */ /* 0x000fc600078e000c */
[----:B------:R-:W-:Y:S01]  /*0f20*/  DADD R16, R16, -UR8 ;  /* 0x8000000810107e29 */ /* 0x000fe20008000000 */
[----:B------:R-:W-:Y:S01]  /*0f30*/  UMOV UR8, 0x0 ;  /* 0x0000000000087882 */ /* 0x000fe20000000000 */
[----:B------:R-:W-:Y:S01]  /*0f40*/  UMOV UR9, 0x40080000 ;  /* 0x4008000000097882 */ /* 0x000fe20000000000 */
[C---:B------:R-:W-:Y:S02]  /*0f50*/  DFMA R20, R8.reuse, R20, R22 ;  /* 0x000000140814722b */ /* 0x040fe40000000016 */
[----:B------:R-:W-:-:S08]  /*0f60*/  DFMA R22, R8, R14, -R18 ;  /* 0x0000000e0816722b */ /* 0x000fd00000000812 */
[----:B------:R-:W-:Y:S02]  /*0f70*/  DFMA R22, R12, R14, R22 ;  /* 0x0000000e0c16722b */ /* 0x000fe40000000016 */
[----:B------:R-:W-:-:S06]  /*0f80*/  DADD R14, R10, R16 ;  /* 0x000000000a0e7229 */ /* 0x000fcc0000000010 */
[----:B------:R-:W-:Y:S02]  /*0f90*/  DFMA R20, R8, R20, R22 ;  /* 0x000000140814722b */ /* 0x000fe40000000016 */
[----:B------:R-:W-:Y:S02]  /*0fa0*/  DADD R22, R10, -R14 ;  /* 0x000000000a167229 */ /* 0x000fe4000000080e */
[----:B------:R-:W-:-:S06]  /*0fb0*/  DMUL R10, R14, R18 ;  /* 0x000000120e0a7228 */ /* 0x000fcc0000000000 */
[----:B------:R-:W-:Y:S02]  /*0fc0*/  DADD R22, R16, R22 ;  /* 0x0000000010167229 */ /* 0x000fe40000000016 */
        /* <DEDUP_REMOVED lines=10> */
[----:B------:R-:W-:Y:S01]  /*1070*/  MOV R10, 0xfefa39ef ;  /* 0xfefa39ef000a7802 */ /* 0x000fe20000000f00 */
[----:B------:R-:W-:-:S06]  /*1080*/  IMAD.MOV.U32 R11, RZ, RZ, 0x3fe62e42 ;  /* 0x3fe62e42ff0b7424 */ /* 0x000fcc00078e00ff */
[----:B------:R-:W-:Y:S01]  /*1090*/  DADD R16, R12, R8 ;  /* 0x000000000c107229 */ /* 0x000fe20000000008 */
[----:B------:R-:W-:Y:S01]  /*10a0*/  IMAD.MOV.U32 R8, RZ, RZ, -0x105c611 ;  /* 0xfefa39efff087424 */ /* 0x000fe200078e00ff */
[----:B------:R-:W-:-:S06]  /*10b0*/  MOV R9, 0x3fe62e42 ;  /* 0x3fe62e4200097802 */ /* 0x000fcc0000000f00 */
[----:B------:R-:W-:-:S08]  /*10c0*/  DADD R12, R14, R16 ;  /* 0x000000000e0c7229 */ /* 0x000fd00000000010 */
[--C-:B------:R-:W-:Y:S02]  /*10d0*/  DFMA R10, R10, UR8, R12.reuse ;  /* 0x000000080a0a7c2b */ /* 0x100fe4000800000c */
[----:B------:R-:W-:-:S06]  /*10e0*/  DADD R18, R14, -R12 ;  /* 0x000000000e127229 */ /* 0x000fcc000000080c */
[----:B------:R-:W-:Y:S02]  /*10f0*/  DFMA R14, -R8, 3, R10 ;  /* 0x40080000080e782b */ /* 0x000fe4000000010a */
[----:B------:R-:W-:Y:S01]  /*1100*/  DADD R18, R16, R18 ;  /* 0x0000000010127229 */ /* 0x000fe20000000012 */
[----:B------:R-:W-:Y:S02]  /*1110*/  IMAD.MOV.U32 R16, RZ, RZ, 0x3b39803f ;  /* 0x3b39803fff107424 */ /* 0x000fe400078e00ff */
[----:B------:R-:W-:-:S03]  /*1120*/  IMAD.MOV.U32 R17, RZ, RZ, 0x3c7abc9e ;  /* 0x3c7abc9eff117424 */ /* 0x000fc600078e00ff */
[----:B------:R-:W-:Y:S01]  /*1130*/  DADD R14, -R12, R14 ;  /* 0x000000000c0e7229 */ /* 0x000fe2000000010e */
[C---:B------:R-:W-:Y:S02]  /*1140*/  SHF.L.U32 R12, R4.reuse, 0x1, RZ ;  /* 0x00000001040c7819 */ /* 0x040fe400000006ff */
[----:B------:R-:W-:Y:S02]  /*1150*/  LOP3.LUT R13, R4, 0xff0fffff, RZ, 0xc0, !PT ;  /* 0xff0fffff040d7812 */ /* 0x000fe400078ec0ff */
[----:B------:R-:W-:Y:S01]  /*1160*/  ISETP.GT.U32.AND P0, PT, R12, -0x2000001, PT ;  /* 0xfdffffff0c00780c */ /* 0x000fe20003f04070 */
[----:B------:R-:W-:Y:S02]  /*1170*/  IMAD.U32 R12, RZ, RZ, UR4 ;  /* 0x00000004ff0c7e24 */ /* 0x000fe4000f8e00ff */
[----:B------:R-:W-:Y:S01]  /*1180*/  DADD R18, R18, -R14 ;  /* 0x0000000012127229 */ /* 0x000fe2000000080e */
[----:B------:R-:W-:-:S07]  /*1190*/  SEL R13, R13, R4, P0 ;  /* 0x000000040d0d7207 */ /* 0x000fce0000000000 */
[----:B------:R-:W-:Y:S01]  /*11a0*/  DFMA R16, R16, UR8, R18 ;  /* 0x0000000810107c2b */ /* 0x000fe20008000012 */
[----:B------:R-:W-:Y:S01]  /*11b0*/  UMOV UR8, 0x3b39803f ;  /* 0x3b39803f00087882 */ /* 0x000fe20000000000 */
[----:B------:R-:W-:-:S06]  /*11c0*/  UMOV UR9, 0x3c7abc9e ;  /* 0x3c7abc9e00097882 */ /* 0x000fcc0000000000 */
[----:B------:R-:W-:-:S08]  /*11d0*/  DADD R14, R10, R16 ;  /* 0x000000000a0e7229 */ /* 0x000fd00000000010 */
[----:B------:R-:W-:Y:S02]  /*11e0*/  DADD R18, R10, -R14 ;  /* 0x000000000a127229 */ /* 0x000fe4000000080e */
[----:B------:R-:W-:-:S06]  /*11f0*/  DMUL R10, R14, R12 ;  /* 0x0000000c0e0a7228 */ /* 0x000fcc0000000000 */
[----:B------:R-:W-:Y:S02]  /*1200*/  DADD R16, R16, R18 ;  /* 0x0000000010107229 */ /* 0x000fe40000000012 */
[----:B------:R-:W-:-:S08]  /*1210*/  DFMA R14, R14, R12, -R10 ;  /* 0x0000000c0e0e722b */ /* 0x000fd0000000080a */
[----:B------:R-:W-:Y:S01]  /*1220*/  DFMA R16, R16, R12, R14 ;  /* 0x0000000c1010722b */ /* 0x000fe2000000000e */
[----:B------:R-:W-:Y:S01]  /*1230*/  IMAD.MOV.U32 R12, RZ, RZ, 0x652b82fe ;  /* 0x652b82feff0c7424 */ /* 0x000fe200078e00ff */
[----:B------:R-:W-:-:S06]  /*1240*/  MOV R13, 0x3ff71547 ;  /* 0x3ff71547000d7802 */ /* 0x000fcc0000000f00 */
        /* <DEDUP_REMOVED lines=46> */
[----:B------:R-:W-:Y:S02]  /*1530*/  @!P1 LEA.HI R4, R12, R12, RZ, 0x1 ;  /* 0x0000000c0c049211 */ /* 0x000fe400078f08ff */
[----:B------:R-:W-:Y:S02]  /*1540*/  FSEL R11, R11, RZ, P0 ;  /* 0x000000ff0b0b7208 */ /* 0x000fe40000000000 */
[----:B------:R-:W-:-:S05]  /*1550*/  @!P1 SHF.R.S32.HI R13, RZ, 0x1, R4 ;  /* 0x00000001ff0d9819 */ /* 0x000fca0000011404 */
[----:B------:R-:W-:Y:S01]  /*1560*/  @!P1 IMAD.IADD R12, R12, 0x1, -R13 ;  /* 0x000000010c0c9824 */ /* 0x000fe200078e0a0d */
[----:B------:R-:W-:-:S04]  /*1570*/  @!P1 LEA R13, R13, R9, 0x14 ;  /* 0x000000090d0d9211 */ /* 0x000fc800078ea0ff */
[----:B------:R-:W-:Y:S01]  /*1580*/  @!P1 LEA R9, R12, 0x3ff00000, 0x14 ;  /* 0x3ff000000c099811 */ /* 0x000fe200078ea0ff */
[----:B------:R-:W-:Y:S02]  /*1590*/  @!P1 IMAD.MOV.U32 R12, RZ, RZ, R8 ;  /* 0x000000ffff0c9224 */ /* 0x000fe400078e0008 */
[----:B------:R-:W-:-:S06]  /*15a0*/  @!P1 IMAD.MOV.U32 R8, RZ, RZ, RZ ;  /* 0x000000ffff089224 */ /* 0x000fcc00078e00ff */
[----:B------:R-:W-:-:S11]  /*15b0*/  @!P1 DMUL R10, R12, R8 ;  /* 0x000000080c0a9228 */ /* 0x000fd60000000000 */
.L_x_57:
[----:B------:R-:W-:Y:S01]  /*15c0*/  DFMA R16, R16, R10, R10 ;  /* 0x0000000a1010722b */ /* 0x000fe2000000000a */
[----:B------:R-:W-:Y:S01]  /*15d0*/  MOV R8, R26 ;  /* 0x0000001a00087202 */ /* 0x000fe20000000f00 */
[----:B------:R-:W-:Y:S01]  /*15e0*/  DSETP.NEU.AND P0, PT, |R10|, +INF , PT ;  /* 0x7ff000000a00742a */ /* 0x000fe20003f0d200 */
[----:B------:R-:W-:-:S07]  /*15f0*/  IMAD.MOV.U32 R9, RZ, RZ, 0x0 ;  /* 0x00000000ff097424 */ /* 0x000fce00078e00ff */
[----:B------:R-:W-:Y:S02]  /*1600*/  FSEL R16, R10, R16, !P0 ;  /* 0x000000100a107208 */ /* 0x000fe40004000000 */
[----:B------:R-:W-:Y:S01]  /*1610*/  FSEL R17, R11, R17, !P0 ;  /* 0x000000110b117208 */ /* 0x000fe20004000000 */
[----:B------:R-:W-:Y:S06]  /*1620*/  RET.REL.NODEC R8 `(_Z21update_env_pre_kernelPiPdP17curandStateXORWOW) ;  /* 0xffffffe808747950 */ /* 0x000fec0003c3ffff */
.L_x_58:
        /* <DEDUP_REMOVED lines=13> */
.L_x_66:


//--------------------- .text._Z16reset_env_kernelPiPb --------------------------
	.section	.text._Z16reset_env_kernelPiPb,"ax",@progbits
	.align	128
        .global         _Z16reset_env_kernelPiPb
        .type           _Z16reset_env_kernelPiPb,@function
        .size           _Z16reset_env_kernelPiPb,(.L_x_77 - _Z16reset_env_kernelPiPb)
        .other          _Z16reset_env_kernelPiPb,@"STO_CUDA_ENTRY STV_DEFAULT"
_Z16reset_env_kernelPiPb:
.text._Z16reset_env_kernelPiPb:
        /* <DEDUP_REMOVED lines=8> */
[----:B------:R-:W0:Y:S02]  /*0080*/  LDCU.64 UR4, c[0x0][0x358] ;  /* 0x00006b00ff0477ac */ /* 0x000e240008000a00 */
[----:B0-----:R-:W2:Y:S02]  /*0090*/  LDG.E.U8 R2, desc[UR4][R2.64] ;  /* 0x0000000402027981 */ /* 0x001ea4000c1e1100 */
[----:B--2---:R-:W-:-:S13]  /*00a0*/  ISETP.NE.AND P0, PT, R2, RZ, PT ;  /* 0x000000ff0200720c */ /* 0x004fda0003f05270 */
[----:B------:R-:W-:Y:S05]  /*00b0*/  @!P0 EXIT ;  /* 0x000000000000894d */ /* 0x000fea0003800000 */
[----:B------:R-:W0:Y:S02]  /*00c0*/  LDC.64 R2, c[0x0][0x380] ;  /* 0x0000e000ff027b82 */ /* 0x000e240000000a00 */
[----:B0-----:R-:W-:-:S05]  /*00d0*/  IMAD.WIDE R2, R5, 0x4, R2 ;  /* 0x0000000405027825 */ /* 0x001fca00078e0202 */
[----:B------:R-:W-:Y:S01]  /*00e0*/  STG.E desc[UR4][R2.64], RZ ;  /* 0x000000ff02007986 */ /* 0x000fe2000c101904 */
[----:B------:R-:W-:Y:S05]  /*00f0*/  EXIT ;  /* 0x000000000000794d */ /* 0x000fea0003800000 */
.L_x_59:
        /* <DEDUP_REMOVED lines=16> */
.L_x_77:


//--------------------- .text._Z19get_coverage_kernelPiPd --------------------------
	.section	.text._Z19get_coverage_kernelPiPd,"ax",@progbits
	.align	128
        .global         _Z19get_coverage_kernelPiPd
        .type           _Z19get_coverage_kernelPiPd,@function
        .size           _Z19get_coverage_kernelPiPd,(.L_x_67 - _Z19get_coverage_kernelPiPd)
        .other          _Z19get_coverage_kernelPiPd,@"STO_CUDA_ENTRY STV_DEFAULT"
_Z19get_coverage_kernelPiPd:
.text._Z19get_coverage_kernelPiPd:
[----:B------:R-:W-:Y:S01]  /*0000*/  LDC R1, c[0x0][0x37c] ;  /* 0x0000df00ff017b82 */ /* 0x000fe20000000800 */
[----:B------:R-:W0:Y:S01]  /*0010*/  S2R R8, SR_TID.X ;  /* 0x0000000000087919 */ /* 0x000e220000002100 */
[----:B------:R-:W1:Y:S01]  /*0020*/  LDCU UR4, c[0x0][0x360] ;  /* 0x00006c00ff0477ac */ /* 0x000e620008000800 */
[----:B------:R-:W1:Y:S01]  /*0030*/  S2R R9, SR_CTAID.X ;  /* 0x0000000000097919 */ /* 0x000e620000002500 */
[----:B0-----:R-:W-:Y:S01]  /*0040*/  ISETP.NE.AND P0, PT, R8, RZ, PT ;  /* 0x000000ff0800720c */ /* 0x001fe20003f05270 */
[----:B-1----:R-:W-:-:S12]  /*0050*/  IMAD R10, R9, UR4, R8 ;  /* 0x00000004090a7c24 */ /* 0x002fd8000f8e0208 */
[----:B------:R-:W0:Y:S01]  /*0060*/  @!P0 S2R R3, SR_CgaCtaId ;  /* 0x0000000000038919 */ /* 0x000e220000008800 */
[----:B------:R-:W-:-:S04]  /*0070*/  @!P0 MOV R0, 0x400 ;  /* 0x0000040000008802 */ /* 0x000fc80000000f00 */
[----:B0-----:R-:W-:-:S05]  /*0080*/  @!P0 LEA R0, R3, R0, 0x18 ;  /* 0x0000000003008211 */ /* 0x001fca00078ec0ff */
[----:B------:R0:W-:Y:S02]  /*0090*/  @!P0 STS [R0], RZ ;  /* 0x000000ff00008388 */ /* 0x0001e40000000800 */
[----:B0-----:R-:W-:-:S07]  /*00a0*/  MOV R0, 0xc0 ;  /* 0x000000c000007802 */ /* 0x001fce0000000f00 */
[----:B------:R-:W-:Y:S05]  /*00b0*/  CALL.REL.NOINC `($_Z19get_coverage_kernelPiPd$__internal_accurate_pow) ;  /* 0x0000000000847944 */ /* 0x000fea0003c00000 */
[----:B------:R-:W-:Y:S02]  /*00c0*/  IMAD.MOV.U32 R2, RZ, RZ, R4 ;  /* 0x000000ffff027224 */ /* 0x000fe400078e0004 */
[----:B------:R-:W-:-:S04]  /*00d0*/  IMAD.MOV.U32 R3, RZ, RZ, R5 ;  /* 0x000000ffff037224 */ /* 0x000fc800078e0005 */
[----:B------:R-:W0:Y:S02]  /*00e0*/  F2I.F64.TRUNC R2, R2 ;  /* 0x0000000200027311 */ /* 0x000e24000030d100 */
[----:B0-----:R-:W-:-:S05]  /*00f0*/  IMAD.SHL.U32 R5, R2, 0x40, RZ ;  /* 0x0000004002057824 */ /* 0x001fca00078e00ff */
[----:B------:R-:W-:-:S13]  /*0100*/  ISETP.GE.AND P0, PT, R10, R5, PT ;  /* 0x000000050a00720c */ /* 0x000fda0003f06270 */
[----:B------:R-:W-:Y:S05]  /*0110*/  @P0 EXIT ;  /* 0x000000000000094d */ /* 0x000fea0003800000 */
[----:B------:R-:W0:Y:S01]  /*0120*/  LDC.64 R2, c[0x0][0x388] ;  /* 0x0000e200ff027b82 */ /* 0x000e220000000a00 */
[----:B------:R-:W1:Y:S01]  /*0130*/  LDCU.64 UR6, c[0x0][0x358] ;  /* 0x00006b00ff0677ac */ /* 0x000e620008000a00 */
[----:B------:R-:W-:-:S05]  /*0140*/  SHF.L.U32 R5, R10, 0x1, RZ ;  /* 0x000000010a057819 */ /* 0x000fca00000006ff */
[----:B0-----:R-:W-:-:S05]  /*0150*/  IMAD.WIDE R2, R5, 0x8, R2 ;  /* 0x0000000805027825 */ /* 0x001fca00078e0202 */
[----:B-1----:R-:W2:Y:S01]  /*0160*/  LDG.E.64 R4, desc[UR6][R2.64] ;  /* 0x0000000602047981 */ /* 0x002ea2000c1e1b00 */
[----:B------:R-:W-:Y:S01]  /*0170*/  BSSY.RECONVERGENT B0, `(.L_x_60) ;  /* 0x000000b000007945 */ /* 0x000fe20003800200 */
[----:B------:R-:W-:Y:S01]  /*0180*/  ISETP.NE.AND P0, PT, R8, RZ, PT ;  /* 0x000000ff0800720c */ /* 0x000fe20003f05270 */
[----:B--2---:R-:W-:-:S14]  /*0190*/  DSETP.NEU.AND P1, PT, R4, RZ, PT ;  /* 0x000000ff0400722a */ /* 0x004fdc0003f2d000 */
[----:B------:R-:W-:Y:S05]  /*01a0*/  @P1 BRA `(.L_x_61) ;  /* 0x00000000001c1947 */ /* 0x000fea0003800000 */
[----:B------:R-:W2:Y:S02]  /*01b0*/  LDG.E.64 R2, desc[UR6][R2.64+0x8] ;  /* 0x0000080602027981 */ /* 0x000ea4000c1e1b00 */
[----:B--2---:R-:W-:-:S14]  /*01c0*/  DSETP.NEU.AND P1, PT, R2, RZ, PT ;  /* 0x000000ff0200722a */ /* 0x004fdc0003f2d000 */
[----:B------:R-:W-:Y:S05]  /*01d0*/  @P1 BRA `(.L_x_61) ;  /* 0x0000000000101947 */ /* 0x000fea0003800000 */
[----:B------:R-:W0:Y:S01]  /*01e0*/  S2UR UR5, SR_CgaCtaId ;  /* 0x00000000000579c3 */ /* 0x000e220000008800 */
[----:B------:R-:W-:Y:S02]  /*01f0*/  UMOV UR4, 0x400 ;  /* 0x0000040000047882 */ /* 0x000fe40000000000 */
[----:B0-----:R-:W-:-:S09]  /*0200*/  ULEA UR4, UR5, UR4, 0x18 ;  /* 0x0000000405047291 */ /* 0x001fd2000f8ec0ff */
[----:B------:R-:W-:Y:S03]  /*0210*/  ATOMS.POPC.INC.32 RZ, [UR4] ;  /* 0x00000000ffff7f8c */ /* 0x000fe6000d800004 */
.L_x_61:
[----:B------:R-:W-:Y:S05]  /*0220*/  BSYNC.RECONVERGENT B0 ;  /* 0x0000000000007941 */ /* 0x000fea0003800200 */
.L_x_60:
[----:B------:R-:W-:Y:S06]  /*0230*/  BAR.SYNC.DEFER_BLOCKING 0x0 ;  /* 0x0000000000007b1d */ /* 0x000fec0000010000 */
[----:B------:R-:W-:Y:S05]  /*0240*/  @P0 EXIT ;  /* 0x000000000000094d */ /* 0x000fea0003800000 */
[----:B------:R-:W0:Y:S01]  /*0250*/  S2UR UR5, SR_CgaCtaId ;  /* 0x00000000000579c3 */ /* 0x000e220000008800 */
[----:B------:R-:W-:-:S07]  /*0260*/  UMOV UR4, 0x400 ;  /* 0x0000040000047882 */ /* 0x000fce0000000000 */
[----:B------:R-:W1:Y:S01]  /*0270*/  LDC.64 R2, c[0x0][0x380] ;  /* 0x0000e000ff027b82 */ /* 0x000e620000000a00 */
[----:B0-----:R-:W-:Y:S01]  /*0280*/  ULEA UR4, UR5, UR4, 0x18 ;  /* 0x0000000405047291 */ /* 0x001fe2000f8ec0ff */
[----:B-1----:R-:W-:-:S08]  /*0290*/  IMAD.WIDE.U32 R2, R9, 0x4, R2 ;  /* 0x0000000409027825 */ /* 0x002fd000078e0002 */
[----:B------:R-:W0:Y:S04]  /*02a0*/  LDS R5, [UR4] ;  /* 0x00000004ff057984 */ /* 0x000e280008000800 */
[----:B0-----:R-:W-:Y:S01]  /*02b0*/  STG.E desc[UR6][R2.64], R5 ;  /* 0x0000000502007986 */ /* 0x001fe2000c101906 */
[----:B------:R-:W-:Y:S05]  /*02c0*/  EXIT ;  /* 0x000000000000794d */ /* 0x000fea0003800000 */
        .type           $_Z19get_coverage_kernelPiPd$__internal_accurate_pow,@function
        .size           $_Z19get_coverage_kernelPiPd$__internal_accurate_pow,(.L_x_67 - $_Z19get_coverage_kernelPiPd$__internal_accurate_pow)
$_Z19get_coverage_kernelPiPd$__internal_accurate_pow:
[----:B------:R-:W0:Y:S01]  /*02d0*/  MUFU.RCP64H R13, 2 ;  /* 0x40000000000d7908 */ /* 0x000e220000001800 */
[----:B------:R-:W-:Y:S01]  /*02e0*/  IMAD.MOV.U32 R2, RZ, RZ, 0x0 ;  /* 0x00000000ff027424 */ /* 0x000fe200078e00ff */
[----:B------:R-:W-:Y:S01]  /*02f0*/  MOV R12, RZ ;  /* 0x000000ff000c7202 */ /* 0x000fe20000000f00 */
[----:B------:R-:W-:Y:S01]  /*0300*/  IMAD.MOV.U32 R3, RZ, RZ, 0x40000000 ;  /* 0x40000000ff037424 */ /* 0x000fe200078e00ff */
[----:B------:R-:W-:Y:S01]  /*0310*/  UMOV UR4, 0x7d2cafe2 ;  /* 0x7d2cafe200047882 */ /* 0x000fe20000000000 */
[----:B------:R-:W-:Y:S01]  /*0320*/  IMAD.MOV.U32 R4, RZ, RZ, 0x41ad3b5a ;  /* 0x41ad3b5aff047424 */ /* 0x000fe200078e00ff */
[----:B------:R-:W-:Y:S01]  /*0330*/  UMOV UR5, 0x3eb0f5ff ;  /* 0x3eb0f5ff00057882 */ /* 0x000fe20000000000 */
[----:B------:R-:W-:Y:S02]  /*0340*/  IMAD.MOV.U32 R5, RZ, RZ, 0x3ed0f5d2 ;  /* 0x3ed0f5d2ff057424 */ /* 0x000fe400078e00ff */
        /* <DEDUP_REMOVED lines=10> */
[----:B------:R-:W-:Y:S02]  /*03f0*/  DADD R18, R16, R16 ;  /* 0x0000000010127229 */ /* 0x000fe40000000010 */
[----:B------:R-:W-:-:S03]  /*0400*/  DMUL R16, R2, R2 ;  /* 0x0000000202107228 */ /* 0x000fc60000000000 */
[----:B------:R-:W-:Y:S01]  /*0410*/  DFMA R4, R6, R4, UR4 ;  /* 0x0000000406047e2b */ /* 0x000fe20008000004 */
[----:B------:R-:W-:Y:S01]  /*0420*/  UMOV UR4, 0xe4faecd5 ;  /* 0xe4faecd500047882 */ /* 0x000fe20000000000 */
[----:B------:R-:W-:Y:S01]  /*0430*/  UMOV UR5, 0x3f1745cd ;  /* 0x3f1745cd00057882 */ /* 0x000fe20000000000 */
[-C--:B------:R-:W-:Y:S02]  /*0440*/  DFMA R18, RZ, -R2.reuse, R18 ;  /* 0x80000002ff12722b */ /* 0x080fe40000000012 */
[----:B------:R-:W-:-:S03]  /*0450*/  DFMA R22, R2, R2, -R16 ;  /* 0x000000020216722b */ /* 0x000fc60000000810 */
[----:B------:R-:W-:Y:S01]  /*0460*/  DFMA R4, R6, R4, UR4 ;  /* 0x0000000406047e2b */ /* 0x000fe20008000004 */
[----:B------:R-:W-:Y:S01]  /*0470*/  UMOV UR4, 0x258a578b ;  /* 0x258a578b00047882 */ /* 0x000fe20000000000 */
[----:B------:R-:W-:Y:S01]  /*0480*/  UMOV UR5, 0x3f3c71c7 ;  /* 0x3f3c71c700057882 */ /* 0x000fe20000000000 */
[----:B------:R-:W-:-:S05]  /*0490*/  DMUL R12, R12, R18 ;  /* 0x000000120c0c7228 */ /* 0x000fca0000000000 */
[----:B------:R-:W-:Y:S01]  /*04a0*/  DFMA R4, R6, R4, UR4 ;  /* 0x0000000406047e2b */ /* 0x000fe20008000004 */
[----:B------:R-:W-:Y:S01]  /*04b0*/  UMOV UR4, 0x9242b910 ;  /* 0x9242b91000047882 */ /* 0x000fe20000000000 */
[----:B------:R-:W-:-:S03]  /*04c0*/  UMOV UR5, 0x3f624924 ;  /* 0x3f62492400057882 */ /* 0x000fc60000000000 */
[----:B------:R-:W-:Y:S01]  /*04d0*/  IADD3 R25, PT, PT, R13, 0x100000, RZ ;  /* 0x001000000d197810 */ /* 0x000fe20007ffe0ff */
[----:B------:R-:W-:Y:S02]  /*04e0*/  IMAD.MOV.U32 R24, RZ, RZ, R12 ;  /* 0x000000ffff187224 */ /* 0x000fe400078e000c */
[----:B------:R-:W-:Y:S01]  /*04f0*/  DFMA R4, R6, R4, UR4 ;  /* 0x0000000406047e2b */ /* 0x000fe20008000004 */
[----:B------:R-:W-:Y:S01]  /*0500*/  UMOV UR4, 0x99999dfb ;  /* 0x99999dfb00047882 */ /* 0x000fe20000000000 */
[----:B------:R-:W-:Y:S02]  /*0510*/  UMOV UR5, 0x3f899999 ;  /* 0x3f89999900057882 */ /* 0x000fe40000000000 */
[----:B------:R-:W-:-:S04]  /*0520*/  DFMA R22, R2, R24, R22 ;  /* 0x000000180216722b */ /* 0x000fc80000000016 */
        /* <DEDUP_REMOVED lines=8> */
[----:B------:R-:W-:-:S06]  /*05b0*/  DMUL R6, R2, R16 ;  /* 0x0000001002067228 */ /* 0x000fcc0000000000 */
[----:B------:R-:W-:Y:S01]  /*05c0*/  DADD R14, R14, -UR4 ;  /* 0x800000040e0e7e29 */ /* 0x000fe20008000000 */
[----:B------:R-:W-:Y:S01]  /*05d0*/  UMOV UR4, 0x0 ;  /* 0x0000000000047882 */ /* 0x000fe20000000000 */
[----:B------:R-:W-:Y:S01]  /*05e0*/  DFMA R20, R2, R16, -R6 ;  /* 0x000000100214722b */ /* 0x000fe20000000806 */
[----:B------:R-:W-:-:S05]  /*05f0*/  UMOV UR5, 0x40080000 ;  /* 0x4008000000057882 */ /* 0x000fca0000000000 */
        /* <DEDUP_REMOVED lines=15> */
[----:B------:R-:W-:Y:S01]  /*06f0*/  IMAD.MOV.U32 R6, RZ, RZ, -0x105c611 ;  /* 0xfefa39efff067424 */ /* 0x000fe200078e00ff */
[----:B------:R-:W-:-:S06]  /*0700*/  MOV R7, 0x3fe62e42 ;  /* 0x3fe62e4200077802 */ /* 0x000fcc0000000f00 */
[----:B------:R-:W-:-:S08]  /*0710*/  DADD R2, R16, R2 ;  /* 0x0000000010027229 */ /* 0x000fd00000000002 */
[----:B------:R-:W-:Y:S01]  /*0720*/  DADD R12, R12, R2 ;  /* 0x000000000c0c7229 */ /* 0x000fe20000000002 */
[----:B------:R-:W-:Y:S02]  /*0730*/  IMAD.MOV.U32 R2, RZ, RZ, -0x105c611 ;  /* 0xfefa39efff027424 */ /* 0x000fe400078e00ff */
[----:B------:R-:W-:-:S05]  /*0740*/  IMAD.MOV.U32 R3, RZ, RZ, 0x3fe62e42 ;  /* 0x3fe62e42ff037424 */ /* 0x000fca00078e00ff */
[----:B------:R-:W-:-:S08]  /*0750*/  DADD R14, R4, R12 ;  /* 0x00000000040e7229 */ /* 0x000fd0000000000c */
[--C-:B------:R-:W-:Y:S02]  /*0760*/  DFMA R6, R6, UR4, R14.reuse ;  /* 0x0000000406067c2b */ /* 0x100fe4000800000e */
[----:B------:R-:W-:-:S06]  /*0770*/  DADD R4, R4, -R14 ;  /* 0x0000000004047229 */ /* 0x000fcc000000080e */
[----:B------:R-:W-:Y:S02]  /*0780*/  DFMA R16, -R2, 3, R6 ;  /* 0x400800000210782b */ /* 0x000fe40000000106 */
[----:B------:R-:W-:Y:S01]  /*0790*/  DADD R4, R12, R4 ;  /* 0x000000000c047229 */ /* 0x000fe20000000004 */
[----:B------:R-:W-:Y:S01]  /*07a0*/  MOV R12, 0x3b39803f ;  /* 0x3b39803f000c7802 */ /* 0x000fe20000000f00 */
[----:B------:R-:W-:-:S04]  /*07b0*/  IMAD.MOV.U32 R13, RZ, RZ, 0x3c7abc9e ;  /* 0x3c7abc9eff0d7424 */ /* 0x000fc800078e00ff */
[----:B------:R-:W-:-:S08]  /*07c0*/  DADD R16, -R14, R16 ;  /* 0x000000000e107229 */ /* 0x000fd00000000110 */
[----:B------:R-:W-:-:S08]  /*07d0*/  DADD R4, R4, -R16 ;  /* 0x0000000004047229 */ /* 0x000fd00000000810 */
[----:B------:R-:W-:Y:S01]  /*07e0*/  DFMA R12, R12, UR4, R4 ;  /* 0x000000040c0c7c2b */ /* 0x000fe20008000004 */
[----:B------:R-:W-:Y:S01]  /*07f0*/  UMOV UR4, 0x3b39803f ;  /* 0x3b39803f00047882 */ /* 0x000fe20000000000 */
[----:B------:R-:W-:-:S06]  /*0800*/  UMOV UR5, 0x3c7abc9e ;  /* 0x3c7abc9e00057882 */ /* 0x000fcc0000000000 */
[----:B------:R-:W-:-:S08]  /*0810*/  DADD R14, R6, R12 ;  /* 0x00000000060e7229 */ /* 0x000fd0000000000c */
[----:B------:R-:W-:Y:S02]  /*0820*/  DADD R6, R6, -R14 ;  /* 0x0000000006067229 */ /* 0x000fe4000000080e */
[----:B------:R-:W-:-:S06]  /*0830*/  DMUL R4, R14, 4 ;  /* 0x401000000e047828 */ /* 0x000fcc0000000000 */
[----:B------:R-:W-:Y:S02]  /*0840*/  DADD R6, R12, R6 ;  /* 0x000000000c067229 */ /* 0x000fe40000000006 */
[----:B------:R-:W-:Y:S01]  /*0850*/  DFMA R14, R14, 4, -R4 ;  /* 0x401000000e0e782b */ /* 0x000fe20000000804 */
[----:B------:R-:W-:Y:S01]  /*0860*/  IMAD.MOV.U32 R12, RZ, RZ, 0x652b82fe ;  /* 0x652b82feff0c7424 */ /* 0x000fe200078e00ff */
[----:B------:R-:W-:-:S06]  /*0870*/  MOV R13, 0x3ff71547 ;  /* 0x3ff71547000d7802 */ /* 0x000fcc0000000f00 */
[----:B------:R-:W-:-:S08]  /*0880*/  DFMA R14, R6, 4, R14 ;  /* 0x40100000060e782b */ /* 0x000fd0000000000e */
        /* <DEDUP_REMOVED lines=48> */
[----:B------:R-:W-:-:S04]  /*0b90*/  LEA.HI R4, R12, R12, RZ, 0x1 ;  /* 0x0000000c0c047211 */ /* 0x000fc800078f08ff */
[----:B------:R-:W-:-:S04]  /*0ba0*/  SHF.R.S32.HI R5, RZ, 0x1, R4 ;  /* 0x00000001ff057819 */ /* 0x000fc80000011404 */
[----:B------:R-:W-:Y:S01]  /*0bb0*/  LEA R3, R5, R3, 0x14 ;  /* 0x0000000305037211 */ /* 0x000fe200078ea0ff */
[----:B------:R-:W-:-:S05]  /*0bc0*/  IMAD.IADD R4, R12, 0x1, -R5 ;  /* 0x000000010c047824 */ /* 0x000fca00078e0a05 */
[----:B------:R-:W-:Y:S01]  /*0bd0*/  LEA R5, R4, 0x3ff00000, 0x14 ;  /* 0x3ff0000004057811 */ /* 0x000fe200078ea0ff */
[----:B------:R-:W-:-:S06]  /*0be0*/  IMAD.MOV.U32 R4, RZ, RZ, RZ ;  /* 0x000000ffff047224 */ /* 0x000fcc00078e00ff */
[----:B------:R-:W-:-:S11]  /*0bf0*/  DMUL R4, R2, R4 ;  /* 0x0000000402047228 */ /* 0x000fd60000000000 */
.L_x_62:
[----:B------:R-:W-:Y:S01]  /*0c00*/  DFMA R14, R14, R4, R4 ;  /* 0x000000040e0e722b */ /* 0x000fe20000000004 */
[----:B------:R-:W-:Y:S01]  /*0c10*/  IMAD.MOV.U32 R2, RZ, RZ, R0 ;  /* 0x000000ffff027224 */ /* 0x000fe200078e0000 */
[----:B------:R-:W-:Y:S01]  /*0c20*/  DSETP.NEU.AND P0, PT, |R4|, +INF , PT ;  /* 0x7ff000000400742a */ /* 0x000fe20003f0d200 */
[----:B------:R-:W-:-:S07]  /*0c30*/  MOV R3, 0x0 ;  /* 0x0000000000037802 */ /* 0x000fce0000000f00 */
[----:B------:R-:W-:Y:S02]  /*0c40*/  FSEL R4, R4, R14, !P0 ;  /* 0x0000000e04047208 */ /* 0x000fe40004000000 */
[----:B------:R-:W-:Y:S01]  /*0c50*/  FSEL R5, R5, R15, !P0 ;  /* 0x0000000f05057208 */ /* 0x000fe20004000000 */
[----:B------:R-:W-:Y:S06]  /*0c60*/  RET.REL.NODEC R2 `(_Z19get_coverage_kernelPiPd) ;  /* 0xfffffff002e47950 */ /* 0x000fec0003c3ffff */
.L_x_63:
        /* <DEDUP_REMOVED lines=9> */
.L_x_67:


//--------------------- .nv.global.init           --------------------------
	.section	.nv.global.init,"aw",@progbits
	.align	4
.nv.global.init:
	.type		mrg32k3aM1SubSeq,@object
	.size		mrg32k3aM1SubSeq,(mrg32k3aM2SubSeq - mrg32k3aM1SubSeq)
mrg32k3aM1SubSeq:
        /*0000*/ 	.byte	0x0b, 0xcc, 0xee, 0x04, 0x73, 0x29, 0x8b, 0x6f, 0xf6, 0x53, 0x03, 0xf6, 0x23, 0xf6, 0xea, 0xda
        /* <DEDUP_REMOVED lines=125> */
	.type		mrg32k3aM2SubSeq,@object
	.size		mrg32k3aM2SubSeq,(mrg32k3aM1 - mrg32k3aM2SubSeq)
mrg32k3aM2SubSeq:
        /* <DEDUP_REMOVED lines=126> */
	.type		mrg32k3aM1,@object
	.size		mrg32k3aM1,(mrg32k3aM1Seq - mrg32k3aM1)
mrg32k3aM1:
        /* <DEDUP_REMOVED lines=144> */
	.type		mrg32k3aM1Seq,@object
	.size		mrg32k3aM1Seq,(mrg32k3aM2 - mrg32k3aM1Seq)
mrg32k3aM1Seq:
        /* <DEDUP_REMOVED lines=144> */
	.type		mrg32k3aM2,@object
	.size		mrg32k3aM2,(mrg32k3aM2Seq - mrg32k3aM2)
mrg32k3aM2:
        /* <DEDUP_REMOVED lines=144> */
	.type		mrg32k3aM2Seq,@object
	.size		mrg32k3aM2Seq,(precalc_xorwow_matrix - mrg32k3aM2Seq)
mrg32k3aM2Seq:
        /* <DEDUP_REMOVED lines=144> */
	.type		precalc_xorwow_matrix,@object
	.size		precalc_xorwow_matrix,(precalc_xorwow_offset_matrix - precalc_xorwow_matrix)
precalc_xorwow_matrix:
        /* <DEDUP_REMOVED lines=6400> */
	.type		precalc_xorwow_offset_matrix,@object
	.size		precalc_xorwow_offset_matrix,($str$1 - precalc_xorwow_offset_matrix)
precalc_xorwow_offset_matrix:
        /* <DEDUP_REMOVED lines=6400> */
	.type		$str$1,@object
	.size		$str$1,($str - $str$1)
$str$1:
        /*353c0*/ 	.byte	0x72, 0x65, 0x77, 0x61, 0x72, 0x64, 0x5f, 0x64, 0x65, 0x62, 0x75, 0x67, 0x3a, 0x20, 0x25, 0x64
        /*353d0*/ 	.byte	0x2c, 0x20, 0x25, 0x66, 0x0a, 0x00
	.type		$str,@object
	.size		$str,(.L_9 - $str)
$str:
        /*353d6*/ 	.byte	0x65, 0x6e, 0x76, 0x5f, 0x70, 0x72, 0x65, 0x76, 0x3a, 0x20, 0x25, 0x64, 0x2c, 0x20, 0x61, 0x63
        /*353e6*/ 	.byte	0x74, 0x69, 0x6f, 0x6e, 0x3a, 0x20, 0x25, 0x64, 0x2c, 0x20, 0x63, 0x75, 0x72, 0x5f, 0x73, 0x74
        /*353f6*/ 	.byte	0x61, 0x74, 0x65, 0x3a, 0x20, 0x25, 0x64, 0x2c, 0x20, 0x25, 0x64, 0x2c, 0x20, 0x25, 0x64, 0x2c
        /*35406*/ 	.byte	0x20, 0x25, 0x64, 0x2c, 0x20, 0x6e, 0x65, 0x78, 0x74, 0x5f, 0x73, 0x74, 0x61, 0x74, 0x65, 0x3a
        /*35416*/ 	.byte	0x20, 0x25, 0x64, 0x2c, 0x20, 0x25, 0x64, 0x2c, 0x20, 0x25, 0x64, 0x2c, 0x20, 0x25, 0x64, 0x2c
        /*35426*/ 	.byte	0x20, 0x71, 0x5f, 0x30, 0x3a, 0x20, 0x25, 0x66, 0x2c, 0x20, 0x71, 0x5f, 0x31, 0x3a, 0x20, 0x25
        /*35436*/ 	.byte	0x66, 0x20, 0x0a, 0x00
.L_9:


//--------------------- .nv.shared.reserved.0     --------------------------
	.section	.nv.shared.reserved.0,"aw",@nobits
	.weak		__nv_reservedSMEM_offset_0_alias
	.size		__nv_reservedSMEM_offset_0_alias, 0, 64
	.other		__nv_reservedSMEM_offset_0_alias,@"STO_CUDA_RESERVED_SHARED STV_DEFAULT"
__nv_reservedSMEM_offset_0_alias:
	.zero		0
	.zero		64


//--------------------- .nv.shared._Z19get_coverage_kernelPiPd --------------------------
	.section	.nv.shared._Z19get_coverage_kernelPiPd,"aw",@nobits
	.sectionflags	@""
	.align	4
.nv.shared._Z19get_coverage_kernelPiPd:
	.zero		1028


//--------------------- .nv.constant0._Z17rand_setup_kernelP17curandStateXORWOW --------------------------
	.section	.nv.constant0._Z17rand_setup_kernelP17curandStateXORWOW,"a",@progbits
	.sectionflags	@""
	.align	4
.nv.constant0._Z17rand_setup_kernelP17curandStateXORWOW:
	.zero		904


//--------------------- .nv.constant0._Z25reset_is_end_state_kernelPb --------------------------
	.section	.nv.constant0._Z25reset_is_end_state_kernelPb,"a",@progbits
	.sectionflags	@""
	.align	4
.nv.constant0._Z25reset_is_end_state_kernelPb:
	.zero		904


//--------------------- .nv.constant0._Z19is_end_state_kernelPiPb --------------------------
	.section	.nv.constant0._Z19is_end_state_kernelPiPb,"a",@progbits
	.sectionflags	@""
	.align	4
.nv.constant0._Z19is_end_state_kernelPiPb:
	.zero		912


//--------------------- .nv.constant0._Z23update_env_after_kernelPiPdP17curandStateXORWOW --------------------------
	.section	.nv.constant0._Z23update_env_after_kernelPiPdP17curandStateXORWOW,"a",@progbits
	.sectionflags	@""
	.align	4
.nv.constant0._Z23update_env_after_kernelPiPdP17curandStateXORWOW:
	.zero		920


//--------------------- .nv.constant0._Z19cal_q_kernel_singlePiPdS0_ --------------------------
	.section	.nv.constant0._Z19cal_q_kernel_singlePiPdS0_,"a",@progbits
	.sectionflags	@""
	.align	4
.nv.constant0._Z19cal_q_kernel_singlePiPdS0_:
	.zero		920


//--------------------- .nv.constant0._Z19debug_reward_kernelPd --------------------------
	.section	.nv.constant0._Z19debug_reward_kernelPd,"a",@progbits
	.sectionflags	@""
	.align	4
.nv.constant0._Z19debug_reward_kernelPd:
	.zero		904


//--------------------- .nv.constant0._Z20update_reward_kernelPiPd --------------------------
	.section	.nv.constant0._Z20update_reward_kernelPiPd,"a",@progbits
	.sectionflags	@""
	.align	4
.nv.constant0._Z20update_reward_kernelPiPd:
	.zero		912


//--------------------- .nv.constant0._Z25update_env_pre_run_kernelPiPdP17curandStateXORWOWb --------------------------
	.section	.nv.constant0._Z25update_env_pre_run_kernelPiPdP17curandStateXORWOWb,"a",@progbits
	.sectionflags	@""
	.align	4
.nv.constant0._Z25update_env_pre_run_kernelPiPdP17curandStateXORWOWb:
	.zero		921


//--------------------- .nv.constant0._Z21update_env_pre_kernelPiPdP17curandStateXORWOW --------------------------
	.section	.nv.constant0._Z21update_env_pre_kernelPiPdP17curandStateXORWOW,"a",@progbits
	.sectionflags	@""
	.align	4
.nv.constant0._Z21update_env_pre_kernelPiPdP17curandStateXORWOW:
	.zero		920


//--------------------- .nv.constant0._Z16reset_env_kernelPiPb --------------------------
	.section	.nv.constant0._Z16reset_env_kernelPiPb,"a",@progbits
	.sectionflags	@""
	.align	4
.nv.constant0._Z16reset_env_kernelPiPb:
	.zero		912


//--------------------- .nv.constant0._Z19get_coverage_kernelPiPd --------------------------
	.section	.nv.constant0._Z19get_coverage_kernelPiPd,"a",@progbits
	.sectionflags	@""
	.align	4
.nv.constant0._Z19get_coverage_kernelPiPd:
	.zero		912


//--------------------- SYMBOLS --------------------------

	.type		.nv.reservedSmem.offset0,@object
	.size		.nv.reservedSmem.offset0,0x4
	.type		.nv.reservedSmem.cap,@object
	.size		.nv.reservedSmem.cap,0x4
	.type		vprintf,@function
